def attn_fwd(
    Q,
    K,
    V,
    Out,
    Lse,
    sm_scale,
    stride_qz,
    stride_qh,
    stride_qm,
    stride_qk,
    stride_kz,
    stride_kh,
    stride_kn,
    stride_kk,
    stride_vz,
    stride_vh,
    stride_vn,
    stride_vk,
    stride_oz,
    stride_oh,
    stride_om,
    stride_ok,
    seqlen_q,
    seqlen_k,
    BLOCK_M: tl.constexpr,
    BLOCK_N: tl.constexpr,
    HEAD_DIM: tl.constexpr,
    CAUSAL: tl.constexpr,
):
    start_m = tl.program_id(0)
    off_hz = tl.program_id(1)
    q_off = off_hz * stride_qh
    k_off = off_hz * stride_kh
    v_off = off_hz * stride_vh
    offs_m = start_m * BLOCK_M + tl.arange(0, BLOCK_M)
    offs_d = tl.arange(0, HEAD_DIM)
    offs_n = tl.arange(0, BLOCK_N)
    q_ptrs = Q + q_off + offs_m[:, None] * stride_qm + offs_d[None, :] * stride_qk
    k_ptrs = K + k_off + offs_d[:, None] * stride_kk + offs_n[None, :] * stride_kn
    v_ptrs = V + v_off + offs_n[:, None] * stride_vn + offs_d[None, :] * stride_vk
    m_i = tl.full([BLOCK_M], float("-inf"), dtype=tl.float32)
    l_i = tl.zeros([BLOCK_M], dtype=tl.float32) + 1.0
    acc = tl.zeros([BLOCK_M, HEAD_DIM], dtype=tl.float32)
    q = tl.load(q_ptrs)
    acc, l_i, m_i = _attn_fwd_inner(
        acc,
        l_i,
        m_i,
        q,
        k_ptrs,
        v_ptrs,
        sm_scale,
        stride_kn,
        stride_vn,
        start_m,
        seqlen_k,
        BLOCK_M,
        BLOCK_N,
        HEAD_DIM,
        CAUSAL,
    )
    acc = acc / l_i[:, None]
    lse = m_i + tl.math.log2(l_i) / 1.4426950408889634
    o_ptrs = (
        Out
        + off_hz * stride_oh
        + offs_m[:, None] * stride_om
        + offs_d[None, :] * stride_ok
    )
    tl.store(o_ptrs, acc.to(Out.dtype.element_ty))
    tl.store(Lse + off_hz * seqlen_q + offs_m, lse)

# config = {"BLOCK_M": 64, "BLOCK_N": 16, "HEAD_DIM": 256, "arch": "sm_90", "causal": true, "dtype": "fp16", "num_stages": 2, "num_warps": 8}
# arch = sm_90


// ===== COMPILED SASS (sm_90a) =====

	.target	sm_90a

	.elftype	@"ET_EXEC"


//--------------------- .note.nv.tkinfo           --------------------------
	.section	.note.nv.tkinfo,"",@"SHT_NOTE"
	.sectionflags	@"SHF_NOTE_NV_TKINFO"
	.tkinfo
        /*0018*/ 	.word	0x00000002
        /*0030*/ 	.string	""
        /*0030*/ 	.string	"ptxas"
        /*0030*/ 	.string	"Cuda compilation tools, release 13.0, V13.0.88"
        /*0030*/ 	.string	"Build cuda_13.0.r13.0/compiler.36424714_0"
        /*0030*/ 	.string	"-v  -suppress-debug-info  -lineinfo  -arch sm_90a "



//--------------------- .note.nv.cuinfo           --------------------------
	.section	.note.nv.cuinfo,"",@"SHT_NOTE"
	.sectionflags	@"SHF_NOTE_NV_CUINFO"
        /*0018*/ 	.short	0x0002
        /*001a*/ 	.short	0x005a
        /*001c*/ 	.short	0x0082
	.zero		2


//--------------------- .nv.info                  --------------------------
	.section	.nv.info,"",@"SHT_CUDA_INFO"
	.align	4


	//----- nvinfo : EIATTR_REGCOUNT
	.align		4
        /*0000*/ 	.byte	0x04, 0x2f
        /*0002*/ 	.short	(.L_2 - .L_1)
	.align		4
.L_1:
        /*0004*/ 	.word	index@(attn_fwd)
        /*0008*/ 	.word	0x000000d2


	//----- nvinfo : EIATTR_FRAME_SIZE
	.align		4
.L_2:
        /*000c*/ 	.byte	0x04, 0x11
        /*000e*/ 	.short	(.L_4 - .L_3)
	.align		4
.L_3:
        /*0010*/ 	.word	index@(attn_fwd)
        /*0014*/ 	.word	0x00000000


	//----- nvinfo : EIATTR_MIN_STACK_SIZE
	.align		4
.L_4:
        /*0018*/ 	.byte	0x04, 0x12
        /*001a*/ 	.short	(.L_6 - .L_5)
	.align		4
.L_5:
        /*001c*/ 	.word	index@(attn_fwd)
        /*0020*/ 	.word	0x00000000
.L_6:


//--------------------- .nv.compat                --------------------------
	.section	.nv.compat,"",@"SHT_CUDA_COMPAT_INFO"
	.align	4
        /*0000*/ 	.byte	0x02, 0x09, 0x01, 0x00, 0x02, 0x02, 0x04, 0x00, 0x02, 0x05, 0x05, 0x00, 0x03, 0x07, 0x01, 0x01
        /*0010*/ 	.byte	0x02, 0x03, 0x00, 0x00, 0x02, 0x06, 0x01, 0x00, 0x04, 0x0b, 0x08, 0x00, 0x00, 0x00, 0x00, 0x00
        /*0020*/ 	.byte	0x00, 0x00, 0x00, 0x00


//--------------------- .nv.info.attn_fwd         --------------------------
	.section	.nv.info.attn_fwd,"",@"SHT_CUDA_INFO"
	.sectionflags	@""
	.align	4


	//----- nvinfo : EIATTR_CUDA_API_VERSION
	.align		4
        /*0000*/ 	.byte	0x04, 0x37
        /*0002*/ 	.short	(.L_8 - .L_7)
.L_7:
        /*0004*/ 	.word	0x00000082


	//----- nvinfo : EIATTR_KPARAM_INFO
	.align		4
.L_8:
        /*0008*/ 	.byte	0x04, 0x17
        /*000a*/ 	.short	(.L_10 - .L_9)
.L_9:
        /*000c*/ 	.word	0x00000000
        /*0010*/ 	.short	0x0019
        /*0012*/ 	.short	0x0080
        /*0014*/ 	.byte	0x00, 0xf4, 0x21, 0x00


	//----- nvinfo : EIATTR_KPARAM_INFO
	.align		4
.L_10:
        /*0018*/ 	.byte	0x04, 0x17
        /*001a*/ 	.short	(.L_12 - .L_11)
.L_11:
        /*001c*/ 	.word	0x00000000
        /*0020*/ 	.short	0x0018
        /*0022*/ 	.short	0x0078
        /*0024*/ 	.byte	0x00, 0xf4, 0x21, 0x00


	//----- nvinfo : EIATTR_KPARAM_INFO
	.align		4
.L_12:
        /*0028*/ 	.byte	0x04, 0x17
        /*002a*/ 	.short	(.L_14 - .L_13)
.L_13:
        /*002c*/ 	.word	0x00000000
        /*0030*/ 	.short	0x0017
        /*0032*/ 	.short	0x0070
        /*0034*/ 	.byte	0x00, 0xf0, 0x11, 0x00


	//----- nvinfo : EIATTR_KPARAM_INFO
	.align		4
.L_14:
        /*0038*/ 	.byte	0x04, 0x17
        /*003a*/ 	.short	(.L_16 - .L_15)
.L_15:
        /*003c*/ 	.word	0x00000000
        /*0040*/ 	.short	0x0016
        /*0042*/ 	.short	0x006c
        /*0044*/ 	.byte	0x00, 0xf0, 0x11, 0x00


	//----- nvinfo : EIATTR_KPARAM_INFO
	.align		4
.L_16:
        /*0048*/ 	.byte	0x04, 0x17
        /*004a*/ 	.short	(.L_18 - .L_17)
.L_17:
        /*004c*/ 	.word	0x00000000
        /*0050*/ 	.short	0x0015
        /*0052*/ 	.short	0x0068
        /*0054*/ 	.byte	0x00, 0xf0, 0x11, 0x00


	//----- nvinfo : EIATTR_KPARAM_INFO
	.align		4
.L_18:
        /*0058*/ 	.byte	0x04, 0x17
        /*005a*/ 	.short	(.L_20 - .L_19)
.L_19:
        /*005c*/ 	.word	0x00000000
        /*0060*/ 	.short	0x0014
        /*0062*/ 	.short	0x0064
        /*0064*/ 	.byte	0x00, 0xf0, 0x11, 0x00


	//----- nvinfo : EIATTR_KPARAM_INFO
	.align		4
.L_20:
        /*0068*/ 	.byte	0x04, 0x17
        /*006a*/ 	.short	(.L_22 - .L_21)
.L_21:
        /*006c*/ 	.word	0x00000000
        /*0070*/ 	.short	0x0013
        /*0072*/ 	.short	0x0060
        /*0074*/ 	.byte	0x00, 0xf0, 0x11, 0x00


	//----- nvinfo : EIATTR_KPARAM_INFO
	.align		4
.L_22:
        /*0078*/ 	.byte	0x04, 0x17
        /*007a*/ 	.short	(.L_24 - .L_23)
.L_23:
        /*007c*/ 	.word	0x00000000
        /*0080*/ 	.short	0x0012
        /*0082*/ 	.short	0x005c
        /*0084*/ 	.byte	0x00, 0xf0, 0x11, 0x00


	//----- nvinfo : EIATTR_KPARAM_INFO
	.align		4
.L_24:
        /*0088*/ 	.byte	0x04, 0x17
        /*008a*/ 	.short	(.L_26 - .L_25)
.L_25:
        /*008c*/ 	.word	0x00000000
        /*0090*/ 	.short	0x0011
        /*0092*/ 	.short	0x0058
        /*0094*/ 	.byte	0x00, 0xf0, 0x11, 0x00


	//----- nvinfo : EIATTR_KPARAM_INFO
	.align		4
.L_26:
        /*0098*/ 	.byte	0x04, 0x17
        /*009a*/ 	.short	(.L_28 - .L_27)
.L_27:
        /*009c*/ 	.word	0x00000000
        /*00a0*/ 	.short	0x0010
        /*00a2*/ 	.short	0x0054
        /*00a4*/ 	.byte	0x00, 0xf0, 0x11, 0x00


	//----- nvinfo : EIATTR_KPARAM_INFO
	.align		4
.L_28:
        /*00a8*/ 	.byte	0x04, 0x17
        /*00aa*/ 	.short	(.L_30 - .L_29)
.L_29:
        /*00ac*/ 	.word	0x00000000
        /*00b0*/ 	.short	0x000f
        /*00b2*/ 	.short	0x0050
        /*00b4*/ 	.byte	0x00, 0xf0, 0x11, 0x00


	//----- nvinfo : EIATTR_KPARAM_INFO
	.align		4
.L_30:
        /*00b8*/ 	.byte	0x04, 0x17
        /*00ba*/ 	.short	(.L_32 - .L_31)
.L_31:
        /*00bc*/ 	.word	0x00000000
        /*00c0*/ 	.short	0x000e
        /*00c2*/ 	.short	0x004c
        /*00c4*/ 	.byte	0x00, 0xf0, 0x11, 0x00


	//----- nvinfo : EIATTR_KPARAM_INFO
	.align		4
.L_32:
        /*00c8*/ 	.byte	0x04, 0x17
        /*00ca*/ 	.short	(.L_34 - .L_33)
.L_33:
        /*00cc*/ 	.word	0x00000000
        /*00d0*/ 	.short	0x000d
        /*00d2*/ 	.short	0x0048
        /*00d4*/ 	.byte	0x00, 0xf0, 0x11, 0x00


	//----- nvinfo : EIATTR_KPARAM_INFO
	.align		4
.L_34:
        /*00d8*/ 	.byte	0x04, 0x17
        /*00da*/ 	.short	(.L_36 - .L_35)
.L_35:
        /*00dc*/ 	.word	0x00000000
        /*00e0*/ 	.short	0x000c
        /*00e2*/ 	.short	0x0044
        /*00e4*/ 	.byte	0x00, 0xf0, 0x11, 0x00


	//----- nvinfo : EIATTR_KPARAM_INFO
	.align		4
.L_36:
        /*00e8*/ 	.byte	0x04, 0x17
        /*00ea*/ 	.short	(.L_38 - .L_37)
.L_37:
        /*00ec*/ 	.word	0x00000000
        /*00f0*/ 	.short	0x000b
        /*00f2*/ 	.short	0x0040
        /*00f4*/ 	.byte	0x00, 0xf0, 0x11, 0x00


	//----- nvinfo : EIATTR_KPARAM_INFO
	.align		4
.L_38:
        /*00f8*/ 	.byte	0x04, 0x17
        /*00fa*/ 	.short	(.L_40 - .L_39)
.L_39:
        /*00fc*/ 	.word	0x00000000
        /*0100*/ 	.short	0x000a
        /*0102*/ 	.short	0x003c
        /*0104*/ 	.byte	0x00, 0xf0, 0x11, 0x00


	//----- nvinfo : EIATTR_KPARAM_INFO
	.align		4
.L_40:
        /*0108*/ 	.byte	0x04, 0x17
        /*010a*/ 	.short	(.L_42 - .L_41)
.L_41:
        /*010c*/ 	.word	0x00000000
        /*0110*/ 	.short	0x0009
        /*0112*/ 	.short	0x0038
        /*0114*/ 	.byte	0x00, 0xf0, 0x11, 0x00


	//----- nvinfo : EIATTR_KPARAM_INFO
	.align		4
.L_42:
        /*0118*/ 	.byte	0x04, 0x17
        /*011a*/ 	.short	(.L_44 - .L_43)
.L_43:
        /*011c*/ 	.word	0x00000000
        /*0120*/ 	.short	0x0008
        /*0122*/ 	.short	0x0034
        /*0124*/ 	.byte	0x00, 0xf0, 0x11, 0x00


	//----- nvinfo : EIATTR_KPARAM_INFO
	.align		4
.L_44:
        /*0128*/ 	.byte	0x04, 0x17
        /*012a*/ 	.short	(.L_46 - .L_45)
.L_45:
        /*012c*/ 	.word	0x00000000
        /*0130*/ 	.short	0x0007
        /*0132*/ 	.short	0x0030
        /*0134*/ 	.byte	0x00, 0xf0, 0x11, 0x00


	//----- nvinfo : EIATTR_KPARAM_INFO
	.align		4
.L_46:
        /*0138*/ 	.byte	0x04, 0x17
        /*013a*/ 	.short	(.L_48 - .L_47)
.L_47:
        /*013c*/ 	.word	0x00000000
        /*0140*/ 	.short	0x0006
        /*0142*/ 	.short	0x002c
        /*0144*/ 	.byte	0x00, 0xf0, 0x11, 0x00


	//----- nvinfo : EIATTR_KPARAM_INFO
	.align		4
.L_48:
        /*0148*/ 	.byte	0x04, 0x17
        /*014a*/ 	.short	(.L_50 - .L_49)
.L_49:
        /*014c*/ 	.word	0x00000000
        /*0150*/ 	.short	0x0005
        /*0152*/ 	.short	0x0028
        /*0154*/ 	.byte	0x00, 0xf0, 0x11, 0x00


	//----- nvinfo : EIATTR_KPARAM_INFO
	.align		4
.L_50:
        /*0158*/ 	.byte	0x04, 0x17
        /*015a*/ 	.short	(.L_52 - .L_51)
.L_51:
        /*015c*/ 	.word	0x00000000
        /*0160*/ 	.short	0x0004
        /*0162*/ 	.short	0x0020
        /*0164*/ 	.byte	0x00, 0xf4, 0x21, 0x00


	//----- nvinfo : EIATTR_KPARAM_INFO
	.align		4
.L_52:
        /*0168*/ 	.byte	0x04, 0x17
        /*016a*/ 	.short	(.L_54 - .L_53)
.L_53:
        /*016c*/ 	.word	0x00000000
        /*0170*/ 	.short	0x0003
        /*0172*/ 	.short	0x0018
        /*0174*/ 	.byte	0x00, 0xf4, 0x21, 0x00


	//----- nvinfo : EIATTR_KPARAM_INFO
	.align		4
.L_54:
        /*0178*/ 	.byte	0x04, 0x17
        /*017a*/ 	.short	(.L_56 - .L_55)
.L_55:
        /*017c*/ 	.word	0x00000000
        /*0180*/ 	.short	0x0002
        /*0182*/ 	.short	0x0010
        /*0184*/ 	.byte	0x00, 0xf4, 0x21, 0x00


	//----- nvinfo : EIATTR_KPARAM_INFO
	.align		4
.L_56:
        /*0188*/ 	.byte	0x04, 0x17
        /*018a*/ 	.short	(.L_58 - .L_57)
.L_57:
        /*018c*/ 	.word	0x00000000
        /*0190*/ 	.short	0x0001
        /*0192*/ 	.short	0x0008
        /*0194*/ 	.byte	0x00, 0xf4, 0x21, 0x00


	//----- nvinfo : EIATTR_KPARAM_INFO
	.align		4
.L_58:
        /*0198*/ 	.byte	0x04, 0x17
        /*019a*/ 	.short	(.L_60 - .L_59)
.L_59:
        /*019c*/ 	.word	0x00000000
        /*01a0*/ 	.short	0x0000
        /*01a2*/ 	.short	0x0000
        /*01a4*/ 	.byte	0x00, 0xf4, 0x21, 0x00


	//----- nvinfo : EIATTR_SPARSE_MMA_MASK
	.align		4
.L_60:
        /*01a8*/ 	.byte	0x03, 0x50
        /*01aa*/ 	.short	0x0000


	//----- nvinfo : EIATTR_MAXREG_COUNT
	.align		4
        /*01ac*/ 	.byte	0x03, 0x1b
        /*01ae*/ 	.short	0x00ff


	//----- nvinfo : EIATTR_NUM_BARRIERS
	.align		4
        /*01b0*/ 	.byte	0x02, 0x4c
        /*01b2*/ 	.byte	0x01
	.zero		1


	//----- nvinfo : EIATTR_MERCURY_ISA_VERSION
	.align		4
        /*01b4*/ 	.byte	0x03, 0x5f
        /*01b6*/ 	.short	0x0101


	//----- nvinfo : EIATTR_COOP_GROUP_MASK_REGIDS
	.align		4
        /*01b8*/ 	.byte	0x04, 0x29
        /*01ba*/ 	.short	(.L_62 - .L_61)


	//   ....[0]....
.L_61:
        /*01bc*/ 	.word	0xffffffff


	//   ....[1]....
        /*01c0*/ 	.word	0xffffffff


	//   ....[2]....
        /*01c4*/ 	.word	0xffffffff


	//   ....[3]....
        /*01c8*/ 	.word	0xffffffff


	//   ....[4]....
        /*01cc*/ 	.word	0xffffffff


	//   ....[5]....
        /*01d0*/ 	.word	0xffffffff


	//   ....[6]....
        /*01d4*/ 	.word	0xffffffff


	//   ....[7]....
        /*01d8*/ 	.word	0xffffffff


	//----- nvinfo : EIATTR_COOP_GROUP_INSTR_OFFSETS
	.align		4
.L_62:
        /*01dc*/ 	.byte	0x04, 0x28
        /*01de*/ 	.short	(.L_64 - .L_63)


	//   ....[0]....
.L_63:
        /*01e0*/ 	.word	0x00003c10


	//   ....[1]....
        /*01e4*/ 	.word	0x00003d40


	//   ....[2]....
        /*01e8*/ 	.word	0x00003d50


	//   ....[3]....
        /*01ec*/ 	.word	0x00003d80


	//   ....[4]....
        /*01f0*/ 	.word	0x000045f0


	//   ....[5]....
        /*01f4*/ 	.word	0x00004600


	//   ....[6]....
        /*01f8*/ 	.word	0x00004650


	//   ....[7]....
        /*01fc*/ 	.word	0x00004660


	//----- nvinfo : EIATTR_EXIT_INSTR_OFFSETS
	.align		4
.L_64:
        /*0200*/ 	.byte	0x04, 0x1c
        /*0202*/ 	.short	(.L_66 - .L_65)


	//   ....[0]....
.L_65:
        /*0204*/ 	.word	0x00007220


	//   ....[1]....
        /*0208*/ 	.word	0x000072d0


	//----- nvinfo : EIATTR_REQNTID
	.align		4
.L_66:
        /*020c*/ 	.byte	0x04, 0x10
        /*020e*/ 	.short	(.L_68 - .L_67)
.L_67:
        /*0210*/ 	.word	0x00000100
        /*0214*/ 	.word	0x00000001
        /*0218*/ 	.word	0x00000001


	//----- nvinfo : EIATTR_CBANK_PARAM_SIZE
	.align		4
.L_68:
        /*021c*/ 	.byte	0x03, 0x19
        /*021e*/ 	.short	0x0088


	//----- nvinfo : EIATTR_PARAM_CBANK
	.align		4
        /*0220*/ 	.byte	0x04, 0x0a
        /*0222*/ 	.short	(.L_70 - .L_69)
	.align		4
.L_69:
        /*0224*/ 	.word	index@(.nv.constant0.attn_fwd)
        /*0228*/ 	.short	0x0210
        /*022a*/ 	.short	0x0088


	//----- nvinfo : EIATTR_SW_WAR
	.align		4
.L_70:
        /*022c*/ 	.byte	0x04, 0x36
        /*022e*/ 	.short	(.L_72 - .L_71)
.L_71:
        /*0230*/ 	.word	0x00000008
.L_72:


//--------------------- .nv.callgraph             --------------------------
	.section	.nv.callgraph,"",@"SHT_CUDA_CALLGRAPH"
	.align	4
	.sectionentsize	8
	.align		4
        /*0000*/ 	.word	0x00000000
	.align		4
        /*0004*/ 	.word	0xffffffff
	.align		4
        /*0008*/ 	.word	0x00000000
	.align		4
        /*000c*/ 	.word	0xfffffffe
	.align		4
        /*0010*/ 	.word	0x00000000
	.align		4
        /*0014*/ 	.word	0xfffffffd
	.align		4
        /*0018*/ 	.word	0x00000000
	.align		4
        /*001c*/ 	.word	0xfffffffc


//--------------------- .nv.constant4             --------------------------
	.section	.nv.constant4,"a",@progbits
	.align	8
	.align		8
.nv.constant4:
        /*0000*/ 	.dword	_$_str


//--------------------- .text.attn_fwd            --------------------------
	.section	.text.attn_fwd,"ax",@progbits
	.align	128
        .global         attn_fwd
        .type           attn_fwd,@function
        .size           attn_fwd,(.L_x_3 - attn_fwd)
        .other          attn_fwd,@"STO_CUDA_ENTRY STV_DEFAULT"
attn_fwd:
.text.attn_fwd:
[----:B------:R-:W-:Y:S01]  /*0000*/  LDC R1, c[0x0][0x28] ;  /* 0x00000a00ff017b82 */ /* 0x000fe20000000800 */
[----:B------:R-:W0:Y:S07]  /*0010*/  S2R R153, SR_CTAID.X ;  /* 0x0000000000997919 */ /* 0x000e2e0000002500 */
[----:B------:R-:W1:Y:S01]  /*0020*/  LDC.64 R4, c[0x0][0x240] ;  /* 0x00009000ff047b82 */ /* 0x000e620000000a00 */
[----:B------:R-:W-:Y:S01]  /*0030*/  ULDC.64 UR60, c[0x0][0x208] ;  /* 0x00008200003c7ab9 */ /* 0x000fe20000000a00 */
[----:B------:R-:W2:Y:S01]  /*0040*/  S2R R170, SR_TID.X ;  /* 0x0000000000aa7919 */ /* 0x000ea20000002100 */
[----:B------:R-:W1:Y:S05]  /*0050*/  S2R R3, SR_CTAID.Y ;  /* 0x0000000000037919 */ /* 0x000e6a0000002600 */
[----:B------:R-:W3:Y:S08]  /*0060*/  LDC R7, c[0x0][0x248] ;  /* 0x00009200ff077b82 */ /* 0x000ef00000000800 */
[----:B------:R-:W4:Y:S01]  /*0070*/  LDC.64 R10, c[0x0][0x210] ;  /* 0x00008400ff0a7b82 */ /* 0x000f220000000a00 */
[----:B0-----:R-:W-:Y:S01]  /*0080*/  IMAD.SHL.U32 R153, R153, 0x40, RZ ;  /* 0x0000004099997824 */ /* 0x001fe200078e00ff */
[----:B--2---:R-:W-:-:S04]  /*0090*/  SHF.R.U32.HI R148, RZ, 0x6, R170 ;  /* 0x00000006ff947819 */ /* 0x004fc800000116aa */
[----:B------:R-:W-:Y:S01]  /*00a0*/  LOP3.LUT R0, R153, 0x3f, R170, 0xf8, !PT ;  /* 0x0000003f99007812 */ /* 0x000fe200078ef8aa */
[----:B-1----:R-:W-:Y:S01]  /*00b0*/  IMAD R2, R3, R4, RZ ;  /* 0x0000000403027224 */ /* 0x002fe200078e02ff */
[----:B------:R-:W-:-:S03]  /*00c0*/  SGXT.U32 R148, R148, 0x2 ;  /* 0x000000029494781a */ /* 0x000fc60000000000 */
[----:B------:R-:W-:Y:S02]  /*00d0*/  IMAD R4, R0, R5, RZ ;  /* 0x0000000500047224 */ /* 0x000fe400078e02ff */
[----:B------:R-:W-:Y:S02]  /*00e0*/  IMAD.SHL.U32 R5, R2, 0x2, RZ ;  /* 0x0000000202057824 */ /* 0x000fe400078e00ff */
[----:B------:R-:W-:Y:S02]  /*00f0*/  IMAD.SHL.U32 R6, R4, 0x2, RZ ;  /* 0x0000000204067824 */ /* 0x000fe400078e00ff */
[----:B---3--:R-:W-:Y:S02]  /*0100*/  IMAD R9, R148, R7, RZ ;  /* 0x0000000794097224 */ /* 0x008fe400078e02ff */
[----:B------:R-:W-:Y:S01]  /*0110*/  IMAD.HI R2, R2, 0x2, RZ ;  /* 0x0000000202027827 */ /* 0x000fe200078e02ff */
[----:B----4-:R-:W-:-:S03]  /*0120*/  IADD3 R6, P0, P1, R6, R10, R5 ;  /* 0x0000000a06067210 */ /* 0x010fc6000791e005 */
[----:B------:R-:W-:-:S04]  /*0130*/  IMAD.HI R4, R4, 0x2, RZ ;  /* 0x0000000204047827 */ /* 0x000fc800078e02ff */
[----:B------:R-:W-:Y:S01]  /*0140*/  IMAD R13, R7, 0x4, R9 ;  /* 0x00000004070d7824 */ /* 0x000fe200078e0209 */
[----:B------:R-:W-:Y:S02]  /*0150*/  IADD3.X R2, R4, R11, R2, P0, P1 ;  /* 0x0000000b04027210 */ /* 0x000fe400007e2402 */
[----:B------:R-:W-:Y:S01]  /*0160*/  LEA R10, P0, R9, R6, 0x1 ;  /* 0x00000006090a7211 */ /* 0x000fe200078008ff */
[----:B------:R-:W-:-:S03]  /*0170*/  IMAD R5, R7, 0x4, R13 ;  /* 0x0000000407057824 */ /* 0x000fc600078e020d */
[----:B------:R-:W-:Y:S01]  /*0180*/  LEA.HI.X.SX32 R11, R9, R2, 0x1, P0 ;  /* 0x00000002090b7211 */ /* 0x000fe200000f0eff */
[----:B------:R-:W-:Y:S01]  /*0190*/  IMAD R9, R7, 0x4, R5 ;  /* 0x0000000407097824 */ /* 0x000fe200078e0205 */
[-C--:B------:R-:W-:Y:S02]  /*01a0*/  LEA R12, P0, R13, R6.reuse, 0x1 ;  /* 0x000000060d0c7211 */ /* 0x080fe400078008ff */
[----:B------:R-:W-:Y:S01]  /*01b0*/  LEA R14, P1, R5, R6, 0x1 ;  /* 0x00000006050e7211 */ /* 0x000fe200078208ff */
[----:B------:R-:W-:Y:S01]  /*01c0*/  IMAD R19, R7, 0x4, R9 ;  /* 0x0000000407137824 */ /* 0x000fe200078e0209 */
[-C--:B------:R-:W-:Y:S01]  /*01d0*/  LEA.HI.X.SX32 R13, R13, R2.reuse, 0x1, P0 ;  /* 0x000000020d0d7211 */ /* 0x080fe200000f0eff */
[----:B------:R-:W2:Y:S01]  /*01e0*/  LDG.E.U16 R4, desc[UR60][R10.64] ;  /* 0x0000003c0a047981 */ /* 0x000ea2000c1e1500 */
[----:B------:R-:W-:Y:S01]  /*01f0*/  LEA.HI.X.SX32 R15, R5, R2, 0x1, P1 ;  /* 0x00000002050f7211 */ /* 0x000fe200008f0eff */
[----:B------:R-:W-:Y:S01]  /*0200*/  IMAD R21, R7, 0x4, R19 ;  /* 0x0000000407157824 */ /* 0x000fe200078e0213 */
[----:B------:R-:W-:Y:S01]  /*0210*/  LEA R16, P0, R9, R6, 0x1 ;  /* 0x0000000609107211 */ /* 0x000fe200078008ff */
[----:B------:R0:W3:Y:S02]  /*0220*/  LDG.E.U16 R8, desc[UR60][R12.64] ;  /* 0x0000003c0c087981 */ /* 0x0000e4000c1e1500 */
[----:B------:R-:W-:Y:S01]  /*0230*/  IMAD R23, R7, 0x4, R21 ;  /* 0x0000000407177824 */ /* 0x000fe200078e0215 */
[----:B------:R-:W-:Y:S01]  /*0240*/  LEA.HI.X.SX32 R17, R9, R2, 0x1, P0 ;  /* 0x0000000209117211 */ /* 0x000fe200000f0eff */
[----:B------:R1:W4:Y:S01]  /*0250*/  LDG.E.U16 R5, desc[UR60][R14.64] ;  /* 0x0000003c0e057981 */ /* 0x000322000c1e1500 */
[-C--:B------:R-:W-:Y:S01]  /*0260*/  LEA R18, P0, R19, R6.reuse, 0x1 ;  /* 0x0000000613127211 */ /* 0x080fe200078008ff */
[----:B------:R-:W-:Y:S01]  /*0270*/  IMAD R25, R7, 0x4, R23 ;  /* 0x0000000407197824 */ /* 0x000fe200078e0217 */
[----:B------:R-:W-:Y:S01]  /*0280*/  LEA R22, P1, R23, R6, 0x1 ;  /* 0x0000000617167211 */ /* 0x000fe200078208ff */
[----:B------:R5:W3:Y:S01]  /*0290*/  LDG.E.U16 R9, desc[UR60][R16.64] ;  /* 0x0000003c10097981 */ /* 0x000ae2000c1e1500 */
[----:B------:R-:W-:Y:S01]  /*02a0*/  LEA.HI.X.SX32 R19, R19, R2, 0x1, P0 ;  /* 0x0000000213137211 */ /* 0x000fe200000f0eff */
[----:B0-----:R-:W-:Y:S01]  /*02b0*/  IMAD R13, R7, 0x4, R25 ;  /* 0x00000004070d7824 */ /* 0x001fe200078e0219 */
[----:B------:R-:W-:-:S03]  /*02c0*/  LEA R20, P0, R21, R6, 0x1 ;  /* 0x0000000615147211 */ /* 0x000fc600078008ff */
[----:B-1----:R-:W-:Y:S01]  /*02d0*/  IMAD R15, R7, 0x4, R13 ;  /* 0x00000004070f7824 */ /* 0x002fe200078e020d */
[----:B------:R-:W-:Y:S01]  /*02e0*/  LEA.HI.X.SX32 R21, R21, R2, 0x1, P0 ;  /* 0x0000000215157211 */ /* 0x000fe200000f0eff */
[----:B------:R0:W2:Y:S01]  /*02f0*/  LDG.E.U16 R10, desc[UR60][R18.64] ;  /* 0x0000003c120a7981 */ /* 0x0000a2000c1e1500 */
[----:B------:R-:W-:Y:S01]  /*0300*/  LEA R24, P0, R25, R6, 0x1 ;  /* 0x0000000619187211 */ /* 0x000fe200078008ff */
[----:B-----5:R-:W-:Y:S01]  /*0310*/  IMAD R17, R7, 0x4, R15 ;  /* 0x0000000407117824 */ /* 0x020fe200078e020f */
[-C--:B------:R-:W-:Y:S01]  /*0320*/  LEA.HI.X.SX32 R23, R23, R2.reuse, 0x1, P1 ;  /* 0x0000000217177211 */ /* 0x080fe200008f0eff */
[----:B------:R1:W5:Y:S01]  /*0330*/  LDG.E.U16 R11, desc[UR60][R20.64] ;  /* 0x0000003c140b7981 */ /* 0x000362000c1e1500 */
[----:B------:R-:W-:Y:S02]  /*0340*/  LEA.HI.X.SX32 R25, R25, R2, 0x1, P0 ;  /* 0x0000000219197211 */ /* 0x000fe400000f0eff */
[-C--:B------:R-:W-:Y:S01]  /*0350*/  LEA R26, P0, R13, R6.reuse, 0x1 ;  /* 0x000000060d1a7211 */ /* 0x080fe200078008ff */
[----:B------:R-:W-:Y:S01]  /*0360*/  IMAD R31, R7, 0x4, R17 ;  /* 0x00000004071f7824 */ /* 0x000fe200078e0211 */
[----:B------:R-:W-:Y:S01]  /*0370*/  LEA R28, P1, R17, R6, 0x1 ;  /* 0x00000006111c7211 */ /* 0x000fe200078208ff */
[----:B------:R-:W3:Y:S01]  /*0380*/  LDG.E.U16 R12, desc[UR60][R22.64] ;  /* 0x0000003c160c7981 */ /* 0x000ee2000c1e1500 */
[----:B------:R-:W-:-:S02]  /*0390*/  LEA.HI.X.SX32 R27, R13, R2, 0x1, P0 ;  /* 0x000000020d1b7211 */ /* 0x000fc400000f0eff */
[----:B0-----:R-:W-:Y:S01]  /*03a0*/  LEA R18, P0, R15, R6, 0x1 ;  /* 0x000000060f127211 */ /* 0x001fe200078008ff */
[----:B------:R0:W5:Y:S01]  /*03b0*/  LDG.E.U16 R13, desc[UR60][R24.64] ;  /* 0x0000003c180d7981 */ /* 0x000162000c1e1500 */
[-C--:B------:R-:W-:Y:S01]  /*03c0*/  LEA.HI.X.SX32 R29, R17, R2.reuse, 0x1, P1 ;  /* 0x00000002111d7211 */ /* 0x080fe200008f0eff */
[----:B------:R-:W-:Y:S01]  /*03d0*/  IMAD R17, R7, 0x4, R31 ;  /* 0x0000000407117824 */ /* 0x000fe200078e021f */
[----:B------:R-:W-:Y:S01]  /*03e0*/  LEA.HI.X.SX32 R19, R15, R2, 0x1, P0 ;  /* 0x000000020f137211 */ /* 0x000fe200000f0eff */
[----:B------:R0:W5:Y:S01]  /*03f0*/  LDG.E.U16 R14, desc[UR60][R26.64] ;  /* 0x0000003c1a0e7981 */ /* 0x000162000c1e1500 */
[----:B-1----:R-:W-:-:S03]  /*0400*/  LEA R20, P0, R31, R6, 0x1 ;  /* 0x000000061f147211 */ /* 0x002fc600078008ff */
[----:B------:R1:W5:Y:S01]  /*0410*/  LDG.E.U16 R16, desc[UR60][R28.64] ;  /* 0x0000003c1c107981 */ /* 0x000362000c1e1500 */
[----:B0-----:R-:W-:Y:S01]  /*0420*/  IMAD R25, R7, 0x4, R17 ;  /* 0x0000000407197824 */ /* 0x001fe200078e0211 */
[----:B------:R-:W-:Y:S02]  /*0430*/  LEA.HI.X.SX32 R21, R31, R2, 0x1, P0 ;  /* 0x000000021f157211 */ /* 0x000fe400000f0eff */
[----:B------:R-:W5:Y:S01]  /*0440*/  LDG.E.U16 R15, desc[UR60][R18.64] ;  /* 0x0000003c120f7981 */ /* 0x000f62000c1e1500 */
[----:B------:R-:W-:Y:S01]  /*0450*/  LEA R22, P0, R17, R6, 0x1 ;  /* 0x0000000611167211 */ /* 0x000fe200078008ff */
[----:B------:R-:W-:-:S03]  /*0460*/  IMAD R31, R7, 0x4, R25 ;  /* 0x00000004071f7824 */ /* 0x000fc600078e0219 */
[----:B------:R-:W-:Y:S01]  /*0470*/  LEA.HI.X.SX32 R23, R17, R2, 0x1, P0 ;  /* 0x0000000211177211 */ /* 0x000fe200000f0eff */
[----:B------:R-:W-:Y:S01]  /*0480*/  IMAD R33, R7, 0x4, R31 ;  /* 0x0000000407217824 */ /* 0x000fe200078e021f */
[-C--:B------:R-:W-:Y:S01]  /*0490*/  LEA R24, P0, R25, R6.reuse, 0x1 ;  /* 0x0000000619187211 */ /* 0x080fe200078008ff */
[----:B------:R0:W5:Y:S01]  /*04a0*/  LDG.E.U16 R17, desc[UR60][R20.64] ;  /* 0x0000003c14117981 */ /* 0x000162000c1e1500 */
[----:B------:R-:W-:Y:S01]  /*04b0*/  LEA R26, P1, R31, R6, 0x1 ;  /* 0x000000061f1a7211 */ /* 0x000fe200078208ff */
[----:B-1----:R-:W-:Y:S01]  /*04c0*/  IMAD R29, R7, 0x4, R33 ;  /* 0x00000004071d7824 */ /* 0x002fe200078e0221 */
[----:B------:R-:W-:Y:S01]  /*04d0*/  LEA.HI.X.SX32 R25, R25, R2, 0x1, P0 ;  /* 0x0000000219197211 */ /* 0x000fe200000f0eff */
[----:B------:R1:W5:Y:S01]  /*04e0*/  LDG.E.U16 R18, desc[UR60][R22.64] ;  /* 0x0000003c16127981 */ /* 0x000362000c1e1500 */
[----:B------:R-:W-:Y:S02]  /*04f0*/  LEA R30, P0, R33, R6, 0x1 ;  /* 0x00000006211e7211 */ /* 0x000fe400078008ff */
[-C--:B------:R-:W-:Y:S01]  /*0500*/  LEA.HI.X.SX32 R27, R31, R2.reuse, 0x1, P1 ;  /* 0x000000021f1b7211 */ /* 0x080fe200008f0eff */
[----:B------:R1:W5:Y:S01]  /*0510*/  LDG.E.U16 R19, desc[UR60][R24.64] ;  /* 0x0000003c18137981 */ /* 0x000362000c1e1500 */
[----:B0-----:R-:W-:Y:S01]  /*0520*/  IMAD R21, R7, 0x4, R29 ;  /* 0x0000000407157824 */ /* 0x001fe200078e021d */
[----:B------:R-:W-:-:S02]  /*0530*/  LEA.HI.X.SX32 R31, R33, R2, 0x1, P0 ;  /* 0x00000002211f7211 */ /* 0x000fc400000f0eff */
[----:B------:R-:W5:Y:S01]  /*0540*/  LDG.E.U16 R20, desc[UR60][R26.64] ;  /* 0x0000003c1a147981 */ /* 0x000f62000c1e1500 */
[----:B------:R-:W-:Y:S01]  /*0550*/  LEA R28, P0, R29, R6, 0x1 ;  /* 0x000000061d1c7211 */ /* 0x000fe200078008ff */
[----:B------:R-:W-:Y:S02]  /*0560*/  IMAD R33, R7, 0x4, R21 ;  /* 0x0000000407217824 */ /* 0x000fe400078e0215 */
[----:B------:R0:W5:Y:S01]  /*0570*/  LDG.E.U16 R40, desc[UR60][R30.64] ;  /* 0x0000003c1e287981 */ /* 0x000162000c1e1500 */
[----:B------:R-:W-:Y:S01]  /*0580*/  LEA.HI.X.SX32 R29, R29, R2, 0x1, P0 ;  /* 0x000000021d1d7211 */ /* 0x000fe200000f0eff */
[----:B------:R-:W-:Y:S01]  /*0590*/  IMAD R35, R7, 0x4, R33 ;  /* 0x0000000407237824 */ /* 0x000fe200078e0221 */
[-C--:B-1----:R-:W-:Y:S02]  /*05a0*/  LEA R22, P0, R21, R6.reuse, 0x1 ;  /* 0x0000000615167211 */ /* 0x082fe400078008ff */
[----:B------:R-:W-:Y:S01]  /*05b0*/  LEA R32, P1, R33, R6, 0x1 ;  /* 0x0000000621207211 */ /* 0x000fe200078208ff */
[----:B------:R1:W5:Y:S01]  /*05c0*/  LDG.E.U16 R42, desc[UR60][R28.64] ;  /* 0x0000003c1c2a7981 */ /* 0x000362000c1e1500 */
[----:B------:R-:W-:Y:S01]  /*05d0*/  LEA.HI.X.SX32 R23, R21, R2, 0x1, P0 ;  /* 0x0000000215177211 */ /* 0x000fe200000f0eff */
[----:B------:R-:W-:Y:S01]  /*05e0*/  IMAD R21, R7, 0x4, R35 ;  /* 0x0000000407157824 */ /* 0x000fe200078e0223 */
[----:B------:R-:W-:-:S02]  /*05f0*/  LEA R24, P0, R35, R6, 0x1 ;  /* 0x0000000623187211 */ /* 0x000fc400078008ff */
[-C--:B------:R-:W-:Y:S01]  /*0600*/  LEA.HI.X.SX32 R33, R33, R2.reuse, 0x1, P1 ;  /* 0x0000000221217211 */ /* 0x080fe200008f0eff */
[----:B------:R1:W5:Y:S01]  /*0610*/  LDG.E.U16 R44, desc[UR60][R22.64] ;  /* 0x0000003c162c7981 */ /* 0x000362000c1e1500 */
[----:B------:R-:W-:Y:S01]  /*0620*/  LEA.HI.X.SX32 R25, R35, R2, 0x1, P0 ;  /* 0x0000000223197211 */ /* 0x000fe200000f0eff */
[----:B0-----:R-:W-:Y:S01]  /*0630*/  IMAD R31, R7, 0x4, R21 ;  /* 0x00000004071f7824 */ /* 0x001fe200078e0215 */
[C---:B------:R-:W-:Y:S01]  /*0640*/  LEA R26, P0, R21.reuse, R6, 0x1 ;  /* 0x00000006151a7211 */ /* 0x040fe200078008ff */
[----:B------:R0:W5:Y:S03]  /*0650*/  LDG.E.U16 R46, desc[UR60][R32.64] ;  /* 0x0000003c202e7981 */ /* 0x000166000c1e1500 */
[----:B------:R-:W-:Y:S01]  /*0660*/  LEA.HI.X.SX32 R27, R21, R2, 0x1, P0 ;  /* 0x00000002151b7211 */ /* 0x000fe200000f0eff */
[----:B------:R-:W-:Y:S01]  /*0670*/  IMAD R21, R7, 0x4, R31 ;  /* 0x0000000407157824 */ /* 0x000fe200078e021f */
[-C--:B-1----:R-:W-:Y:S01]  /*0680*/  LEA R28, P0, R31, R6.reuse, 0x1 ;  /* 0x000000061f1c7211 */ /* 0x082fe200078008ff */
[----:B------:R1:W5:Y:S02]  /*0690*/  LDG.E.U16 R48, desc[UR60][R24.64] ;  /* 0x0000003c18307981 */ /* 0x000364000c1e1500 */
[----:B------:R-:W-:Y:S01]  /*06a0*/  IMAD R35, R7, 0x4, R21 ;  /* 0x0000000407237824 */ /* 0x000fe200078e0215 */
[----:B------:R-:W-:Y:S01]  /*06b0*/  LEA R30, P1, R21, R6, 0x1 ;  /* 0x00000006151e7211 */ /* 0x000fe200078208ff */
[----:B------:R1:W5:Y:S01]  /*06c0*/  LDG.E.U16 R50, desc[UR60][R26.64] ;  /* 0x0000003c1a327981 */ /* 0x000362000c1e1500 */
[----:B------:R-:W-:-:S02]  /*06d0*/  LEA.HI.X.SX32 R29, R31, R2, 0x1, P0 ;  /* 0x000000021f1d7211 */ /* 0x000fc400000f0eff */
[----:B------:R-:W-:Y:S01]  /*06e0*/  LEA.HI.X.SX32 R31, R21, R2, 0x1, P1 ;  /* 0x00000002151f7211 */ /* 0x000fe200008f0eff */
[----:B------:R-:W-:Y:S01]  /*06f0*/  IMAD R21, R7, 0x4, R35 ;  /* 0x0000000407157824 */ /* 0x000fe200078e0223 */
[C---:B------:R-:W-:Y:S01]  /*0700*/  LEA R22, P0, R35.reuse, R6, 0x1 ;  /* 0x0000000623167211 */ /* 0x040fe200078008ff */
[----:B------:R1:W5:Y:S03]  /*0710*/  LDG.E.U16 R52, desc[UR60][R28.64] ;  /* 0x0000003c1c347981 */ /* 0x000366000c1e1500 */
[----:B------:R-:W-:Y:S01]  /*0720*/  LEA.HI.X.SX32 R23, R35, R2, 0x1, P0 ;  /* 0x0000000223177211 */ /* 0x000fe200000f0eff */
[----:B0-----:R-:W-:Y:S01]  /*0730*/  IMAD R33, R7, 0x4, R21 ;  /* 0x0000000407217824 */ /* 0x001fe200078e0215 */
[C---:B-1----:R-:W-:Y:S01]  /*0740*/  LEA R24, P0, R21.reuse, R6, 0x1 ;  /* 0x0000000615187211 */ /* 0x042fe200078008ff */
[----:B------:R0:W5:Y:S03]  /*0750*/  LDG.E.U16 R54, desc[UR60][R30.64] ;  /* 0x0000003c1e367981 */ /* 0x000166000c1e1500 */
[----:B------:R-:W-:Y:S01]  /*0760*/  LEA.HI.X.SX32 R25, R21, R2, 0x1, P0 ;  /* 0x0000000215197211 */ /* 0x000fe200000f0eff */
[----:B------:R-:W-:Y:S01]  /*0770*/  IMAD R21, R7, 0x4, R33 ;  /* 0x0000000407157824 */ /* 0x000fe200078e0221 */
[-C--:B------:R-:W-:Y:S01]  /*0780*/  LEA R26, P0, R33, R6.reuse, 0x1 ;  /* 0x00000006211a7211 */ /* 0x080fe200078008ff */
        /* <DEDUP_REMOVED lines=19> */
[----:B------:R1:W5:Y:S02]  /*08c0*/  LDG.E.U16 R61, desc[UR60][R22.64] ;  /* 0x0000003c163d7981 */ /* 0x000364000c1e1500 */
[----:B------:R-:W-:Y:S01]  /*08d0*/  IMAD R37, R7, 0x4, R35 ;  /* 0x0000000407257824 */ /* 0x000fe200078e0223 */
[----:B------:R-:W-:-:S02]  /*08e0*/  LEA.HI.X.SX32 R25, R31, R2, 0x1, P0 ;  /* 0x000000021f197211 */ /* 0x000fc400000f0eff */
[----:B------:R-:W-:Y:S01]  /*08f0*/  LEA.HI.X.SX32 R31, R21, R2, 0x1, P1 ;  /* 0x00000002151f7211 */ /* 0x000fe200008f0eff */
[----:B------:R-:W-:Y:S01]  /*0900*/  IMAD R21, R7, 0x4, R37 ;  /* 0x0000000407157824 */ /* 0x000fe200078e0225 */
[----:B------:R-:W-:Y:S01]  /*0910*/  LEA R26, P0, R35, R6, 0x1 ;  /* 0x00000006231a7211 */ /* 0x000fe200078008ff */
[----:B------:R1:W5:Y:S02]  /*0920*/  LDG.E.U16 R62, desc[UR60][R24.64] ;  /* 0x0000003c183e7981 */ /* 0x000364000c1e1500 */
[----:B0-----:R-:W-:Y:S01]  /*0930*/  IMAD R33, R7, 0x4, R21 ;  /* 0x0000000407217824 */ /* 0x001fe200078e0215 */
[----:B------:R-:W-:Y:S01]  /*0940*/  LEA.HI.X.SX32 R27, R35, R2, 0x1, P0 ;  /* 0x00000002231b7211 */ /* 0x000fe200000f0eff */
[----:B------:R0:W5:Y:S01]  /*0950*/  LDG.E.U16 R63, desc[UR60][R30.64] ;  /* 0x0000003c1e3f7981 */ /* 0x000162000c1e1500 */
[----:B-1----:R-:W-:Y:S01]  /*0960*/  LEA R28, P0, R37, R6, 0x1 ;  /* 0x00000006251c7211 */ /* 0x002fe200078008ff */
[----:B------:R-:W-:Y:S02]  /*0970*/  IMAD R35, R7, 0x4, R33 ;  /* 0x0000000407237824 */ /* 0x000fe400078e0221 */
[----:B------:R1:W5:Y:S01]  /*0980*/  LDG.E.U16 R64, desc[UR60][R26.64] ;  /* 0x0000003c1a407981 */ /* 0x000362000c1e1500 */
[----:B------:R-:W-:Y:S01]  /*0990*/  LEA.HI.X.SX32 R29, R37, R2, 0x1, P0 ;  /* 0x00000002251d7211 */ /* 0x000fe200000f0eff */
[----:B------:R-:W-:Y:S01]  /*09a0*/  IMAD R37, R7, 0x4, R35 ;  /* 0x0000000407257824 */ /* 0x000fe200078e0223 */
[----:B------:R-:W-:-:S02]  /*09b0*/  LEA R22, P0, R21, R6, 0x1 ;  /* 0x0000000615167211 */ /* 0x000fc400078008ff */
[----:B------:R-:W-:Y:S01]  /*09c0*/  LEA R32, P1, R33, R6, 0x1 ;  /* 0x0000000621207211 */ /* 0x000fe200078208ff */
[----:B------:R1:W5:Y:S01]  /*09d0*/  LDG.E.U16 R65, desc[UR60][R28.64] ;  /* 0x0000003c1c417981 */ /* 0x000362000c1e1500 */
[----:B------:R-:W-:Y:S01]  /*09e0*/  LEA.HI.X.SX32 R23, R21, R2, 0x1, P0 ;  /* 0x0000000215177211 */ /* 0x000fe200000f0eff */
[----:B------:R-:W-:Y:S01]  /*09f0*/  IMAD R21, R7, 0x4, R37 ;  /* 0x0000000407157824 */ /* 0x000fe200078e0225 */
[----:B------:R-:W-:-:S03]  /*0a00*/  LEA R24, P0, R35, R6, 0x1 ;  /* 0x0000000623187211 */ /* 0x000fc600078008ff */
[----:B0-----:R-:W-:Y:S01]  /*0a10*/  IMAD R31, R7, 0x4, R21 ;  /* 0x00000004071f7824 */ /* 0x001fe200078e0215 */
[----:B------:R-:W-:Y:S01]  /*0a20*/  LEA.HI.X.SX32 R25, R35, R2, 0x1, P0 ;  /* 0x0000000223197211 */ /* 0x000fe200000f0eff */
[----:B------:R0:W5:Y:S02]  /*0a30*/  LDG.E.U16 R66, desc[UR60][R22.64] ;  /* 0x0000003c16427981 */ /* 0x000164000c1e1500 */
[----:B------:R-:W-:Y:S01]  /*0a40*/  IMAD R35, R7, 0x4, R31 ;  /* 0x0000000407237824 */ /* 0x000fe200078e021f */
[----:B-1----:R-:W-:Y:S01]  /*0a50*/  LEA R26, P0, R37, R6, 0x1 ;  /* 0x00000006251a7211 */ /* 0x002fe200078008ff */
[----:B------:R1:W5:Y:S02]  /*0a60*/  LDG.E.U16 R68, desc[UR60][R24.64] ;  /* 0x0000003c18447981 */ /* 0x000364000c1e1500 */
[----:B------:R-:W-:Y:S01]  /*0a70*/  IMAD R39, R7, 0x4, R35 ;  /* 0x0000000407277824 */ /* 0x000fe200078e0223 */
[----:B------:R-:W-:-:S03]  /*0a80*/  LEA.HI.X.SX32 R27, R37, R2, 0x1, P0 ;  /* 0x00000002251b7211 */ /* 0x000fc600000f0eff */
[----:B------:R-:W-:Y:S01]  /*0a90*/  IMAD R37, R7, 0x4, R39 ;  /* 0x0000000407257824 */ /* 0x000fe200078e0227 */
[----:B------:R-:W-:Y:S01]  /*0aa0*/  LEA R28, P0, R21, R6, 0x1 ;  /* 0x00000006151c7211 */ /* 0x000fe200078008ff */
[----:B------:R-:W5:Y:S02]  /*0ab0*/  LDG.E.U16 R69, desc[UR60][R26.64] ;  /* 0x0000003c1a457981 */ /* 0x000f64000c1e1500 */
[----:B------:R-:W-:Y:S01]  /*0ac0*/  IMAD R41, R7, 0x4, R37 ;  /* 0x0000000407297824 */ /* 0x000fe200078e0225 */
[-C--:B------:R-:W-:Y:S02]  /*0ad0*/  LEA.HI.X.SX32 R33, R33, R2.reuse, 0x1, P1 ;  /* 0x0000000221217211 */ /* 0x080fe400008f0eff */
[----:B------:R-:W-:Y:S01]  /*0ae0*/  LEA.HI.X.SX32 R29, R21, R2, 0x1, P0 ;  /* 0x00000002151d7211 */ /* 0x000fe200000f0eff */
[----:B------:R-:W-:Y:S01]  /*0af0*/  IMAD R21, R7, 0x4, R41 ;  /* 0x0000000407157824 */ /* 0x000fe200078e0229 */
[C---:B0-----:R-:W-:Y:S01]  /*0b00*/  LEA R22, P0, R35.reuse, R6, 0x1 ;  /* 0x0000000623167211 */ /* 0x041fe200078008ff */
[----:B------:R0:W5:Y:S03]  /*0b10*/  LDG.E.U16 R67, desc[UR60][R32.64] ;  /* 0x0000003c20437981 */ /* 0x000166000c1e1500 */
[----:B------:R-:W-:Y:S01]  /*0b20*/  LEA.HI.X.SX32 R23, R35, R2, 0x1, P0 ;  /* 0x0000000223177211 */ /* 0x000fe200000f0eff */
[----:B------:R0:W5:Y:S01]  /*0b30*/  LDG.E.U16 R70, desc[UR60][R28.64] ;  /* 0x0000003c1c467981 */ /* 0x000162000c1e1500 */
[----:B-1----:R-:W-:-:S02]  /*0b40*/  LEA R24, P0, R39, R6, 0x1 ;  /* 0x0000000627187211 */ /* 0x002fc400078008ff */
[----:B------:R-:W-:Y:S01]  /*0b50*/  LEA R30, P1, R31, R6, 0x1 ;  /* 0x000000061f1e7211 */ /* 0x000fe200078208ff */
[----:B------:R-:W5:Y:S01]  /*0b60*/  LDG.E.U16 R72, desc[UR60][R22.64] ;  /* 0x0000003c16487981 */ /* 0x000f62000c1e1500 */
[----:B0-----:R-:W-:Y:S01]  /*0b70*/  IMAD R33, R7, 0x4, R21 ;  /* 0x0000000407217824 */ /* 0x001fe200078e0215 */
[----:B------:R-:W-:-:S03]  /*0b80*/  LEA.HI.X.SX32 R25, R39, R2, 0x1, P0 ;  /* 0x0000000227197211 */ /* 0x000fc600000f0eff */
[----:B------:R-:W-:Y:S01]  /*0b90*/  IMAD R35, R7, 0x4, R33 ;  /* 0x0000000407237824 */ /* 0x000fe200078e0221 */
[----:B------:R-:W-:Y:S01]  /*0ba0*/  LEA R26, P0, R37, R6, 0x1 ;  /* 0x00000006251a7211 */ /* 0x000fe200078008ff */
[----:B------:R-:W5:Y:S02]  /*0bb0*/  LDG.E.U16 R73, desc[UR60][R24.64] ;  /* 0x0000003c18497981 */ /* 0x000f64000c1e1500 */
[----:B------:R-:W-:Y:S01]  /*0bc0*/  IMAD R39, R7, 0x4, R35 ;  /* 0x0000000407277824 */ /* 0x000fe200078e0223 */
[----:B------:R-:W-:-:S03]  /*0bd0*/  LEA.HI.X.SX32 R31, R31, R2, 0x1, P1 ;  /* 0x000000021f1f7211 */ /* 0x000fc600008f0eff */
[----:B------:R-:W-:Y:S01]  /*0be0*/  IMAD R43, R7, 0x4, R39 ;  /* 0x00000004072b7824 */ /* 0x000fe200078e0227 */
[----:B------:R-:W-:Y:S01]  /*0bf0*/  LEA R28, P1, R41, R6, 0x1 ;  /* 0x00000006291c7211 */ /* 0x000fe200078208ff */
[----:B------:R0:W5:Y:S01]  /*0c00*/  LDG.E.U16 R71, desc[UR60][R30.64] ;  /* 0x0000003c1e477981 */ /* 0x000162000c1e1500 */
[-C--:B------:R-:W-:Y:S01]  /*0c10*/  LEA.HI.X.SX32 R27, R37, R2.reuse, 0x1, P0 ;  /* 0x00000002251b7211 */ /* 0x080fe200000f0eff */
[----:B------:R-:W-:Y:S01]  /*0c20*/  IMAD R37, R7, 0x4, R43 ;  /* 0x0000000407257824 */ /* 0x000fe200078e022b */
[----:B------:R-:W-:-:S03]  /*0c30*/  LEA.HI.X.SX32 R29, R41, R2, 0x1, P1 ;  /* 0x00000002291d7211 */ /* 0x000fc600008f0eff */
[----:B------:R-:W-:Y:S01]  /*0c40*/  IMAD R41, R7, 0x4, R37 ;  /* 0x0000000407297824 */ /* 0x000fe200078e0225 */
[----:B------:R1:W5:Y:S01]  /*0c50*/  LDG.E.U16 R74, desc[UR60][R26.64] ;  /* 0x0000003c1a4a7981 */ /* 0x000362000c1e1500 */
[----:B0-----:R-:W-:-:S03]  /*0c60*/  LEA R30, P0, R21, R6, 0x1 ;  /* 0x00000006151e7211 */ /* 0x001fc600078008ff */
[----:B------:R0:W5:Y:S01]  /*0c70*/  LDG.E.U16 R75, desc[UR60][R28.64] ;  /* 0x0000003c1c4b7981 */ /* 0x000162000c1e1500 */
[----:B------:R-:W-:Y:S01]  /*0c80*/  LEA.HI.X.SX32 R31, R21, R2, 0x1, P0 ;  /* 0x00000002151f7211 */ /* 0x000fe200000f0eff */
[----:B------:R-:W-:Y:S01]  /*0c90*/  IMAD R21, R7, 0x4, R41 ;  /* 0x0000000407157824 */ /* 0x000fe200078e0229 */
[----:B------:R-:W-:-:S03]  /*0ca0*/  LEA R22, P0, R33, R6, 0x1 ;  /* 0x0000000621167211 */ /* 0x000fc600078008ff */
[----:B------:R-:W-:Y:S01]  /*0cb0*/  IMAD R45, R7, 0x4, R21 ;  /* 0x00000004072d7824 */ /* 0x000fe200078e0215 */
[----:B------:R-:W-:Y:S01]  /*0cc0*/  LEA.HI.X.SX32 R23, R33, R2, 0x1, P0 ;  /* 0x0000000221177211 */ /* 0x000fe200000f0eff */
[----:B------:R0:W5:Y:S02]  /*0cd0*/  LDG.E.U16 R76, desc[UR60][R30.64] ;  /* 0x0000003c1e4c7981 */ /* 0x000164000c1e1500 */
[----:B------:R-:W-:Y:S01]  /*0ce0*/  IMAD R47, R7, 0x4, R45 ;  /* 0x00000004072f7824 */ /* 0x000fe200078e022d */
[----:B------:R-:W-:Y:S01]  /*0cf0*/  LEA R24, P0, R35, R6, 0x1 ;  /* 0x0000000623187211 */ /* 0x000fe200078008ff */
[----:B------:R0:W5:Y:S02]  /*0d00*/  LDG.E.U16 R77, desc[UR60][R22.64] ;  /* 0x0000003c164d7981 */ /* 0x000164000c1e1500 */
[----:B------:R-:W-:Y:S01]  /*0d10*/  IMAD R49, R7, 0x4, R47 ;  /* 0x0000000407317824 */ /* 0x000fe200078e022f */
[----:B------:R-:W-:-:S03]  /*0d20*/  LEA.HI.X.SX32 R25, R35, R2, 0x1, P0 ;  /* 0x0000000223197211 */ /* 0x000fc600000f0eff */
[----:B------:R-:W-:Y:S01]  /*0d30*/  IMAD R35, R7, 0x4, R49 ;  /* 0x0000000407237824 */ /* 0x000fe200078e0231 */
[----:B-1----:R-:W-:Y:S01]  /*0d40*/  LEA R26, P0, R37, R6, 0x1 ;  /* 0x00000006251a7211 */ /* 0x002fe200078008ff */
[----:B------:R1:W5:Y:S02]  /*0d50*/  LDG.E.U16 R78, desc[UR60][R24.64] ;  /* 0x0000003c184e7981 */ /* 0x000364000c1e1500 */
[----:B------:R-:W-:Y:S01]  /*0d60*/  IMAD R51, R7, 0x4, R35 ;  /* 0x0000000407337824 */ /* 0x000fe200078e0223 */
[----:B------:R-:W-:Y:S02]  /*0d70*/  LEA.HI.X.SX32 R27, R37, R2, 0x1, P0 ;  /* 0x00000002251b7211 */ /* 0x000fe400000f0eff */
[-C--:B0-----:R-:W-:Y:S01]  /*0d80*/  LEA R28, P0, R21, R6.reuse, 0x1 ;  /* 0x00000006151c7211 */ /* 0x081fe200078008ff */
[----:B------:R-:W-:Y:S01]  /*0d90*/  IMAD R37, R7, 0x4, R51 ;  /* 0x0000000407257824 */ /* 0x000fe200078e0233 */
[----:B------:R-:W-:Y:S01]  /*0da0*/  LEA R32, P1, R39, R6, 0x1 ;  /* 0x0000000627207211 */ /* 0x000fe200078208ff */
[----:B------:R-:W5:Y:S01]  /*0db0*/  LDG.E.U16 R80, desc[UR60][R26.64] ;  /* 0x0000003c1a507981 */ /* 0x000f62000c1e1500 */
[-C--:B------:R-:W-:Y:S01]  /*0dc0*/  LEA.HI.X.SX32 R29, R21, R2.reuse, 0x1, P0 ;  /* 0x00000002151d7211 */ /* 0x080fe200000f0eff */
[----:B------:R-:W-:Y:S01]  /*0dd0*/  IMAD R21, R7, 0x4, R37 ;  /* 0x0000000407157824 */ /* 0x000fe200078e0225 */
[----:B------:R-:W-:-:S02]  /*0de0*/  LEA.HI.X.SX32 R33, R39, R2, 0x1, P1 ;  /* 0x0000000227217211 */ /* 0x000fc400008f0eff */
[-C--:B------:R-:W-:Y:S01]  /*0df0*/  LEA R30, P1, R47, R6.reuse, 0x1 ;  /* 0x000000062f1e7211 */ /* 0x080fe200078208ff */
[----:B------:R-:W-:Y:S01]  /*0e00*/  IMAD R23, R7, 0x4, R21 ;  /* 0x0000000407177824 */ /* 0x000fe200078e0215 */
[----:B-1----:R-:W-:Y:S01]  /*0e10*/  LEA R24, P0, R35, R6, 0x1 ;  /* 0x0000000623187211 */ /* 0x002fe200078008ff */
[----:B------:R0:W5:Y:S01]  /*0e20*/  LDG.E.U16 R79, desc[UR60][R32.64] ;  /* 0x0000003c204f7981 */ /* 0x000162000c1e1500 */
[-C--:B------:R-:W-:Y:S01]  /*0e30*/  LEA.HI.X.SX32 R31, R47, R2.reuse, 0x1, P1 ;  /* 0x000000022f1f7211 */ /* 0x080fe200008f0eff */
[----:B------:R-:W-:Y:S01]  /*0e40*/  IMAD R47, R7, 0x4, R23 ;  /* 0x00000004072f7824 */ /* 0x000fe200078e0217 */
[----:B------:R-:W-:Y:S01]  /*0e50*/  LEA.HI.X.SX32 R25, R35, R2, 0x1, P0 ;  /* 0x0000000223197211 */ /* 0x000fe200000f0eff */
[----:B------:R-:W5:Y:S02]  /*0e60*/  LDG.E.U16 R81, desc[UR60][R28.64] ;  /* 0x0000003c1c517981 */ /* 0x000f64000c1e1500 */
[----:B------:R-:W-:Y:S01]  /*0e70*/  IMAD R39, R7, 0x4, R47 ;  /* 0x0000000407277824 */ /* 0x000fe200078e022f */
[-C--:B------:R-:W-:Y:S01]  /*0e80*/  LEA R34, P1, R23, R6.reuse, 0x1 ;  /* 0x0000000617227211 */ /* 0x080fe200078208ff */
[----:B------:R1:W5:Y:S01]  /*0e90*/  LDG.E.U16 R83, desc[UR60][R24.64] ;  /* 0x0000003c18537981 */ /* 0x000362000c1e1500 */
[----:B0-----:R-:W-:Y:S01]  /*0ea0*/  LEA R32, P0, R37, R6, 0x1 ;  /* 0x0000000625207211 */ /* 0x001fe200078008ff */
[----:B------:R-:W-:-:S02]  /*0eb0*/  IMAD R53, R7, 0x4, R39 ;  /* 0x0000000407357824 */ /* 0x000fc400078e0227 */
[----:B------:R0:W5:Y:S01]  /*0ec0*/  LDG.E.U16 R82, desc[UR60][R30.64] ;  /* 0x0000003c1e527981 */ /* 0x000162000c1e1500 */
[----:B------:R-:W-:Y:S01]  /*0ed0*/  LEA.HI.X.SX32 R33, R37, R2, 0x1, P0 ;  /* 0x0000000225217211 */ /* 0x000fe200000f0eff */
[----:B------:R-:W-:Y:S01]  /*0ee0*/  IMAD R55, R7, 0x4, R53 ;  /* 0x0000000407377824 */ /* 0x000fe200078e0235 */
[----:B------:R-:W-:Y:S02]  /*0ef0*/  LEA R36, P0, R39, R6, 0x1 ;  /* 0x0000000627247211 */ /* 0x000fe400078008ff */
[-C--:B------:R-:W-:Y:S01]  /*0f00*/  LEA.HI.X.SX32 R35, R23, R2.reuse, 0x1, P1 ;  /* 0x0000000217237211 */ /* 0x080fe200008f0eff */
[----:B------:R0:W5:Y:S01]  /*0f10*/  LDG.E.U16 R84, desc[UR60][R32.64] ;  /* 0x0000003c20547981 */ /* 0x000162000c1e1500 */
[----:B------:R-:W-:Y:S02]  /*0f20*/  LEA.HI.X.SX32 R37, R39, R2, 0x1, P0 ;  /* 0x0000000227257211 */ /* 0x000fe400000f0eff */
[-C--:B------:R-:W-:Y:S01]  /*0f30*/  LEA R22, P0, R43, R6.reuse, 0x1 ;  /* 0x000000062b167211 */ /* 0x080fe200078008ff */
[----:B------:R0:W5:Y:S01]  /*0f40*/  LDG.E.U16 R85, desc[UR60][R34.64] ;  /* 0x0000003c22557981 */ /* 0x000162000c1e1500 */
[----:B------:R-:W-:-:S02]  /*0f50*/  LEA R38, P1, R55, R6, 0x1 ;  /* 0x0000000637267211 */ /* 0x000fc400078208ff */
[-C--:B------:R-:W-:Y:S01]  /*0f60*/  LEA.HI.X.SX32 R23, R43, R2.reuse, 0x1, P0 ;  /* 0x000000022b177211 */ /* 0x080fe200000f0eff */
[----:B------:R-:W-:Y:S01]  /*0f70*/  IMAD R7, R7, 0x4, R55 ;  /* 0x0000000407077824 */ /* 0x000fe200078e0237 */
[----:B------:R-:W-:Y:S01]  /*0f80*/  LEA.HI.X.SX32 R39, R55, R2, 0x1, P1 ;  /* 0x0000000237277211 */ /* 0x000fe200008f0eff */
[----:B------:R-:W5:Y:S01]  /*0f90*/  LDG.E.U16 R36, desc[UR60][R36.64] ;  /* 0x0000003c24247981 */ /* 0x000f62000c1e1500 */
[-C--:B------:R-:W-:Y:S02]  /*0fa0*/  LEA R26, P0, R45, R6.reuse, 0x1 ;  /* 0x000000062d1a7211 */ /* 0x080fe400078008ff */
[----:B-1----:R-:W-:Y:S01]  /*0fb0*/  LEA R24, P1, R41, R6, 0x1 ;  /* 0x0000000629187211 */ /* 0x002fe200078208ff */
[----:B------:R-:W5:Y:S01]  /*0fc0*/  LDG.E.U16 R38, desc[UR60][R38.64] ;  /* 0x0000003c26267981 */ /* 0x000f62000c1e1500 */
[-C--:B------:R-:W-:Y:S02]  /*0fd0*/  LEA.HI.X.SX32 R27, R45, R2.reuse, 0x1, P0 ;  /* 0x000000022d1b7211 */ /* 0x080fe400000f0eff */
[----:B------:R-:W-:-:S02]  /*0fe0*/  LEA.HI.X.SX32 R25, R41, R2, 0x1, P1 ;  /* 0x0000000229197211 */ /* 0x000fc400008f0eff */
[-C--:B0-----:R-:W-:Y:S01]  /*0ff0*/  LEA R30, P0, R51, R6.reuse, 0x1 ;  /* 0x00000006331e7211 */ /* 0x081fe200078008ff */
[----:B------:R0:W5:Y:S01]  /*1000*/  LDG.E.U16 R41, desc[UR60][R22.64] ;  /* 0x0000003c16297981 */ /* 0x000162000c1e1500 */
[----:B------:R-:W-:Y:S02]  /*1010*/  LEA R28, P1, R49, R6, 0x1 ;  /* 0x00000006311c7211 */ /* 0x000fe400078208ff */
[-C--:B------:R-:W-:Y:S01]  /*1020*/  LEA.HI.X.SX32 R31, R51, R2.reuse, 0x1, P0 ;  /* 0x00000002331f7211 */ /* 0x080fe200000f0eff */
[----:B------:R1:W5:Y:S01]  /*1030*/  LDG.E.U16 R24, desc[UR60][R24.64] ;  /* 0x0000003c18187981 */ /* 0x000362000c1e1500 */
[----:B------:R-:W-:Y:S02]  /*1040*/  LEA.HI.X.SX32 R29, R49, R2, 0x1, P1 ;  /* 0x00000002311d7211 */ /* 0x000fe400008f0eff */
[-C--:B------:R-:W-:Y:S01]  /*1050*/  LEA R32, P0, R21, R6.reuse, 0x1 ;  /* 0x0000000615207211 */ /* 0x080fe200078008ff */
[----:B------:R4:W5:Y:S01]  /*1060*/  LDG.E.U16 R26, desc[UR60][R26.64] ;  /* 0x0000003c1a1a7981 */ /* 0x000962000c1e1500 */
[----:B------:R-:W-:-:S02]  /*1070*/  LEA R34, P1, R47, R6, 0x1 ;  /* 0x000000062f227211 */ /* 0x000fc400078208ff */
[----:B------:R-:W-:Y:S01]  /*1080*/  LEA.HI.X.SX32 R33, R21, R2, 0x1, P0 ;  /* 0x0000000215217211 */ /* 0x000fe200000f0eff */
[----:B------:R-:W5:Y:S01]  /*1090*/  LDG.E.U16 R28, desc[UR60][R28.64] ;  /* 0x0000003c1c1c7981 */ /* 0x000f62000c1e1500 */
[----:B0-----:R-:W-:Y:S02]  /*10a0*/  LEA R22, P0, R53, R6, 0x1 ;  /* 0x0000000635167211 */ /* 0x001fe400078008ff */
[----:B------:R-:W-:Y:S01]  /*10b0*/  LEA.HI.X.SX32 R35, R47, R2, 0x1, P1 ;  /* 0x000000022f237211 */ /* 0x000fe200008f0eff */
[----:B------:R-:W5:Y:S01]  /*10c0*/  LDG.E.U16 R30, desc[UR60][R30.64] ;  /* 0x0000003c1e1e7981 */ /* 0x000f62000c1e1500 */
[----:B------:R-:W-:Y:S02]  /*10d0*/  LEA R6, P1, R7, R6, 0x1 ;  /* 0x0000000607067211 */ /* 0x000fe400078208ff */
[-C--:B------:R-:W-:Y:S01]  /*10e0*/  LEA.HI.X.SX32 R23, R53, R2.reuse, 0x1, P0 ;  /* 0x0000000235177211 */ /* 0x080fe200000f0eff */
[----:B------:R-:W5:Y:S01]  /*10f0*/  LDG.E.U16 R32, desc[UR60][R32.64] ;  /* 0x0000003c20207981 */ /* 0x000f62000c1e1500 */
[----:B------:R-:W-:-:S03]  /*1100*/  LEA.HI.X.SX32 R7, R7, R2, 0x1, P1 ;  /* 0x0000000207077211 */ /* 0x000fc600008f0eff */
[----:B------:R-:W5:Y:S04]  /*1110*/  LDG.E.U16 R34, desc[UR60][R34.64] ;  /* 0x0000003c22227981 */ /* 0x000f68000c1e1500 */
[----:B------:R0:W5:Y:S04]  /*1120*/  LDG.E.U16 R29, desc[UR60][R22.64] ;  /* 0x0000003c161d7981 */ /* 0x000168000c1e1500 */
[----:B------:R2:W5:Y:S01]  /*1130*/  LDG.E.U16 R37, desc[UR60][R6.64] ;  /* 0x0000003c06257981 */ /* 0x000562000c1e1500 */
[----:B------:R-:W3:Y:S01]  /*1140*/  S2R R86, SR_CgaCtaId ;  /* 0x0000000000567919 */ /* 0x000ee20000008800 */
[----:B------:R-:W-:-:S02]  /*1150*/  LOP3.LUT R21, R170, 0xff, RZ, 0xc0, !PT ;  /* 0x000000ffaa157812 */ /* 0x000fc400078ec0ff */
[C---:B------:R-:W-:Y:S02]  /*1160*/  LOP3.LUT R89, R170.reuse, 0xc0, RZ, 0xc0, !PT ;  /* 0x000000c0aa597812 */ /* 0x040fe400078ec0ff */
[----:B------:R-:W-:Y:S01]  /*1170*/  MOV R149, 0x400 ;  /* 0x0000040000957802 */ /* 0x000fe20000000f00 */
[----:B------:R-:W-:Y:S01]  /*1180*/  IMAD.SHL.U32 R2, R21, 0x2, RZ ;  /* 0x0000000215027824 */ /* 0x000fe200078e00ff */
[----:B-1----:R-:W-:Y:S01]  /*1190*/  SHF.R.U32.HI R25, RZ, 0x2, R89 ;  /* 0x00000002ff197819 */ /* 0x002fe20000011659 */
[C---:B----4-:R-:W-:Y:S01]  /*11a0*/  IMAD.SHL.U32 R27, R170.reuse, 0x800, RZ ;  /* 0x00000800aa1b7824 */ /* 0x050fe200078e00ff */
[C---:B0-----:R-:W-:Y:S02]  /*11b0*/  LOP3.LUT R22, R170.reuse, 0x60, RZ, 0xc0, !PT ;  /* 0x00000060aa167812 */ /* 0x041fe400078ec0ff */
[C---:B------:R-:W-:Y:S01]  /*11c0*/  LOP3.LUT R23, R170.reuse, 0x1c, RZ, 0xc0, !PT ;  /* 0x0000001caa177812 */ /* 0x040fe200078ec0ff */
[C---:B------:R-:W-:Y:S01]  /*11d0*/  IMAD.SHL.U32 R88, R170.reuse, 0x10, RZ ;  /* 0x00000010aa587824 */ /* 0x040fe200078e00ff */
[----:B------:R-:W-:Y:S01]  /*11e0*/  LOP3.LUT R27, R27, 0x3000, RZ, 0xc0, !PT ;  /* 0x000030001b1b7812 */ /* 0x000fe200078ec0ff */
[C---:B--2---:R-:W-:Y:S01]  /*11f0*/  IMAD.SHL.U32 R6, R170.reuse, 0x8, RZ ;  /* 0x00000008aa067824 */ /* 0x044fe200078e00ff */
[----:B------:R-:W-:Y:S01]  /*1200*/  LOP3.LUT R7, R170, 0x3, RZ, 0xc0, !PT ;  /* 0x00000003aa077812 */ /* 0x000fe200078ec0ff */
[----:B------:R-:W-:Y:S01]  /*1210*/  IMAD R33, R22, 0x2, R23 ;  /* 0x0000000216217824 */ /* 0x000fe200078e0217 */
[----:B------:R-:W-:Y:S01]  /*1220*/  LOP3.LUT R31, R27, 0x7f0, R88, 0xf8, !PT ;  /* 0x000007f01b1f7812 */ /* 0x000fe200078ef858 */
[----:B------:R-:W-:Y:S01]  /*1230*/  VIADD R154, R153, 0x40 ;  /* 0x00000040999a7836 */ /* 0x000fe20000000000 */
[----:B------:R-:W-:-:S02]  /*1240*/  LOP3.LUT R88, R6, 0x38, RZ, 0xc0, !PT ;  /* 0x0000003806587812 */ /* 0x000fc400078ec0ff */
[----:B---3--:R-:W-:Y:S02]  /*1250*/  LEA R149, R86, R149, 0x18 ;  /* 0x0000009556957211 */ /* 0x008fe400078ec0ff */
[----:B------:R-:W-:Y:S01]  /*1260*/  LOP3.LUT R86, R2, R25, RZ, 0x3c, !PT ;  /* 0x0000001902567212 */ /* 0x000fe200078e3cff */
[C---:B------:R-:W-:Y:S02]  /*1270*/  IMAD.SHL.U32 R2, R170.reuse, 0x200, RZ ;  /* 0x00000200aa027824 */ /* 0x040fe400078e00ff */
[----:B------:R-:W-:-:S03]  /*1280*/  IMAD.SHL.U32 R25, R170, 0x4, RZ ;  /* 0x00000004aa197824 */ /* 0x000fc600078e00ff */
[----:B------:R-:W-:Y:S02]  /*1290*/  LOP3.LUT R2, R2, 0x3000, RZ, 0xc0, !PT ;  /* 0x0000300002027812 */ /* 0x000fe400078ec0ff */
[----:B------:R-:W-:Y:S01]  /*12a0*/  LOP3.LUT R27, R25, 0xc0, RZ, 0xc0, !PT ;  /* 0x000000c0191b7812 */ /* 0x000fe200078ec0ff */
[----:B------:R-:W-:Y:S02]  /*12b0*/  IMAD.SHL.U32 R25, R33, 0x4, RZ ;  /* 0x0000000421197824 */ /* 0x000fe400078e00ff */
[----:B------:R-:W-:Y:S01]  /*12c0*/  IMAD R6, R7, 0x20, R2 ;  /* 0x0000002007067824 */ /* 0x000fe200078e0202 */
[----:B------:R-:W-:Y:S02]  /*12d0*/  LOP3.LUT R2, R170, 0x80, RZ, 0xc0, !PT ;  /* 0x00000080aa027812 */ /* 0x000fe400078ec0ff */
[----:B------:R-:W-:Y:S02]  /*12e0*/  ISETP.GE.AND P0, PT, R154, 0x1, PT ;  /* 0x000000019a00780c */ /* 0x000fe40003f06270 */
[----:B------:R-:W-:Y:S01]  /*12f0*/  LOP3.LUT R6, R6, R25, RZ, 0x3c, !PT ;  /* 0x0000001906067212 */ /* 0x000fe200078e3cff */
[----:B------:R-:W-:Y:S01]  /*1300*/  IMAD.IADD R25, R86, 0x1, R149 ;  /* 0x0000000156197824 */ /* 0x000fe200078e0295 */
[----:B------:R-:W-:-:S02]  /*1310*/  SHF.R.U32.HI R150, RZ, 0x2, R2 ;  /* 0x00000002ff967819 */ /* 0x000fc40000011602 */
[----:B------:R-:W-:Y:S02]  /*1320*/  LOP3.LUT R86, R86, 0x40, RZ, 0x3c, !PT ;  /* 0x0000004056567812 */ /* 0x000fe400078e3cff */
[----:B------:R-:W-:Y:S02]  /*1330*/  SHF.R.U32.HI R33, RZ, 0x1, R170 ;  /* 0x00000001ff217819 */ /* 0x000fe400000116aa */
[----:B------:R-:W-:Y:S01]  /*1340*/  IADD3 R35, R27, R149, R88 ;  /* 0x000000951b237210 */ /* 0x000fe20007ffe058 */
[----:B------:R-:W-:Y:S01]  /*1350*/  IMAD R27, R2, 0x10, R149 ;  /* 0x00000010021b7824 */ /* 0x000fe200078e0295 */
[----:B------:R-:W-:Y:S01]  /*1360*/  LOP3.LUT R150, R31, R150, RZ, 0x3c, !PT ;  /* 0x000000961f967212 */ /* 0x000fe200078e3cff */
[----:B------:R0:W-:Y:S01]  /*1370*/  STS.U16 [R25+0x800], R10 ;  /* 0x0008000a19007388 */ /* 0x0001e20000000400 */
[----:B------:R-:W-:Y:S01]  /*1380*/  LOP3.LUT R2, R33, 0x4, RZ, 0xc0, !PT ;  /* 0x0000000421027812 */ /* 0x000fe200078ec0ff */
[----:B------:R-:W-:Y:S02]  /*1390*/  IMAD.IADD R31, R149, 0x1, R86 ;  /* 0x00000001951f7824 */ /* 0x000fe400078e0256 */
[----:B------:R1:W-:Y:S01]  /*13a0*/  STS.U16 [R25], R4 ;  /* 0x0000000419007388 */ /* 0x0003e20000000400 */
[----:B------:R-:W-:-:S02]  /*13b0*/  IMAD.IADD R6, R6, 0x1, R27 ;  /* 0x0000000106067824 */ /* 0x000fc400078e021b */
[----:B0-----:R-:W-:Y:S01]  /*13c0*/  IMAD.SHL.U32 R10, R170, 0x2, RZ ;  /* 0x00000002aa0a7824 */ /* 0x001fe200078e00ff */
[----:B------:R0:W-:Y:S01]  /*13d0*/  STS.U16 [R25+0x400], R5 ;  /* 0x0004000519007388 */ /* 0x0001e20000000400 */
[----:B------:R-:W-:Y:S01]  /*13e0*/  IMAD.IADD R2, R2, 0x1, R35 ;  /* 0x0000000102027824 */ /* 0x000fe200078e0223 */
[----:B------:R-:W-:Y:S02]  /*13f0*/  ISETP.NE.U32.AND P3, PT, R89, RZ, PT ;  /* 0x000000ff5900720c */ /* 0x000fe40003f65070 */
[----:B------:R-:W-:Y:S01]  /*1400*/  STS.U16 [R25+0xc00], R12 ;  /* 0x000c000c19007388 */ /* 0x000fe20000000400 */
[----:B------:R-:W-:Y:S01]  /*1410*/  IMAD.MOV.U32 R116, RZ, RZ, 0x3f800000 ;  /* 0x3f800000ff747424 */ /* 0x000fe200078e00ff */
[----:B------:R-:W-:Y:S02]  /*1420*/  CS2R R86, SRZ ;  /* 0x0000000000567805 */ /* 0x000fe4000001ff00 */
[----:B-----5:R-:W-:Y:S01]  /*1430*/  STS.U16 [R25+0x1000], R14 ;  /* 0x0010000e19007388 */ /* 0x020fe20000000400 */
[----:B-1----:R-:W-:Y:S01]  /*1440*/  IMAD.MOV.U32 R4, RZ, RZ, -0x800000 ;  /* 0xff800000ff047424 */ /* 0x002fe200078e00ff */
[----:B------:R-:W-:-:S02]  /*1450*/  LOP3.LUT R156, R10, 0xf8, RZ, 0xc0, !PT ;  /* 0x000000f80a9c7812 */ /* 0x000fc400078ec0ff */
[----:B------:R-:W-:Y:S01]  /*1460*/  STS.U16 [R25+0x1400], R16 ;  /* 0x0014001019007388 */ /* 0x000fe20000000400 */
[----:B0-----:R-:W-:-:S03]  /*1470*/  IMAD.MOV.U32 R5, RZ, RZ, -0x800000 ;  /* 0xff800000ff057424 */ /* 0x001fc600078e00ff */
[----:B------:R-:W-:Y:S04]  /*1480*/  STS.U16 [R25+0x1800], R18 ;  /* 0x0018001219007388 */ /* 0x000fe80000000400 */
[----:B------:R-:W-:Y:S04]  /*1490*/  STS.U16 [R25+0x1c00], R20 ;  /* 0x001c001419007388 */ /* 0x000fe80000000400 */
[----:B------:R0:W-:Y:S04]  /*14a0*/  STS.U16 [R25+0x2000], R42 ;  /* 0x0020002a19007388 */ /* 0x0001e80000000400 */
[----:B------:R1:W-:Y:S04]  /*14b0*/  STS.U16 [R25+0x2400], R46 ;  /* 0x0024002e19007388 */ /* 0x0003e80000000400 */
[----:B------:R2:W-:Y:S01]  /*14c0*/  STS.U16 [R25+0x2800], R50 ;  /* 0x0028003219007388 */ /* 0x0005e20000000400 */
[----:B0-----:R-:W-:-:S03]  /*14d0*/  CS2R R42, SRZ ;  /* 0x00000000002a7805 */ /* 0x001fc6000001ff00 */
[----:B------:R0:W-:Y:S01]  /*14e0*/  STS.U16 [R25+0x2c00], R54 ;  /* 0x002c003619007388 */ /* 0x0001e20000000400 */
[----:B-1----:R-:W-:-:S03]  /*14f0*/  CS2R R46, SRZ ;  /* 0x00000000002e7805 */ /* 0x002fc6000001ff00 */
[----:B------:R-:W-:Y:S01]  /*1500*/  STS.U16 [R25+0x3000], R57 ;  /* 0x0030003919007388 */ /* 0x000fe20000000400 */
[----:B--2---:R-:W-:-:S03]  /*1510*/  CS2R R50, SRZ ;  /* 0x0000000000327805 */ /* 0x004fc6000001ff00 */
[----:B------:R-:W-:Y:S01]  /*1520*/  STS.U16 [R25+0x3400], R59 ;  /* 0x0034003b19007388 */ /* 0x000fe20000000400 */
[----:B0-----:R-:W-:-:S03]  /*1530*/  CS2R R54, SRZ ;  /* 0x0000000000367805 */ /* 0x001fc6000001ff00 */
[----:B------:R-:W-:Y:S04]  /*1540*/  STS.U16 [R25+0x3800], R61 ;  /* 0x0038003d19007388 */ /* 0x000fe80000000400 */
        /* <DEDUP_REMOVED lines=10> */
[----:B------:R0:W-:Y:S04]  /*15f0*/  STS.U16 [R25+0x6400], R81 ;  /* 0x0064005119007388 */ /* 0x0001e80000000400 */
[----:B------:R-:W-:Y:S04]  /*1600*/  STS.U16 [R25+0x6c00], R83 ;  /* 0x006c005319007388 */ /* 0x000fe80000000400 */
[----:B------:R1:W-:Y:S01]  /*1610*/  STS.U16 [R25+0x6800], R82 ;  /* 0x0068005219007388 */ /* 0x0003e20000000400 */
[----:B0-----:R-:W-:-:S03]  /*1620*/  CS2R R80, SRZ ;  /* 0x0000000000507805 */ /* 0x001fc6000001ff00 */
[----:B------:R-:W-:Y:S04]  /*1630*/  STS.U16 [R25+0x7000], R84 ;  /* 0x0070005419007388 */ /* 0x000fe80000000400 */
[----:B------:R0:W-:Y:S01]  /*1640*/  STS.U16 [R25+0x7400], R85 ;  /* 0x0074005519007388 */ /* 0x0001e20000000400 */
[----:B-1----:R-:W-:-:S03]  /*1650*/  CS2R R82, SRZ ;  /* 0x0000000000527805 */ /* 0x002fc6000001ff00 */
[----:B------:R-:W-:Y:S04]  /*1660*/  STS.U16 [R25+0x7800], R36 ;  /* 0x0078002419007388 */ /* 0x000fe80000000400 */
[----:B------:R1:W-:Y:S01]  /*1670*/  STS.U16 [R25+0x7c00], R38 ;  /* 0x007c002619007388 */ /* 0x0003e20000000400 */
[----:B0-----:R-:W-:-:S03]  /*1680*/  CS2R R84, SRZ ;  /* 0x0000000000547805 */ /* 0x001fc6000001ff00 */
[----:B------:R0:W-:Y:S04]  /*1690*/  STS.U16 [R31+0x200], R8 ;  /* 0x000200081f007388 */ /* 0x0001e80000000400 */
[----:B------:R-:W-:Y:S01]  /*16a0*/  STS.U16 [R31+0x600], R9 ;  /* 0x000600091f007388 */ /* 0x000fe20000000400 */
[----:B-1----:R-:W-:-:S03]  /*16b0*/  CS2R R38, SRZ ;  /* 0x0000000000267805 */ /* 0x002fc6000001ff00 */
[----:B------:R-:W-:Y:S01]  /*16c0*/  STS.U16 [R31+0xa00], R11 ;  /* 0x000a000b1f007388 */ /* 0x000fe20000000400 */
[----:B0-----:R-:W-:-:S03]  /*16d0*/  IMAD.MOV.U32 R8, RZ, RZ, 0x3f800000 ;  /* 0x3f800000ff087424 */ /* 0x001fc600078e00ff */
[----:B------:R-:W-:Y:S04]  /*16e0*/  STS.U16 [R31+0xe00], R13 ;  /* 0x000e000d1f007388 */ /* 0x000fe80000000400 */
[----:B------:R-:W-:Y:S04]  /*16f0*/  STS.U16 [R31+0x1200], R15 ;  /* 0x0012000f1f007388 */ /* 0x000fe80000000400 */
[----:B------:R-:W-:Y:S04]  /*1700*/  STS.U16 [R31+0x1600], R17 ;  /* 0x001600111f007388 */ /* 0x000fe80000000400 */
        /* <DEDUP_REMOVED lines=8> */
[----:B------:R1:W-:Y:S01]  /*1790*/  STS.U16 [R31+0x3200], R58 ;  /* 0x0032003a1f007388 */ /* 0x0003e20000000400 */
[----:B--2---:R-:W-:-:S03]  /*17a0*/  CS2R R52, SRZ ;  /* 0x0000000000347805 */ /* 0x004fc6000001ff00 */
        /* <DEDUP_REMOVED lines=26> */
[----:B------:R-:W-:Y:S01]  /*1950*/  STS.U16 [R31+0x6a00], R28 ;  /* 0x006a001c1f007388 */ /* 0x000fe20000000400 */
[----:B-1----:R-:W-:-:S03]  /*1960*/  CS2R R24, SRZ ;  /* 0x0000000000187805 */ /* 0x002fc6000001ff00 */
[----:B------:R-:W-:Y:S01]  /*1970*/  STS.U16 [R31+0x6e00], R30 ;  /* 0x006e001e1f007388 */ /* 0x000fe20000000400 */
[----:B--2---:R-:W-:-:S03]  /*1980*/  CS2R R26, SRZ ;  /* 0x00000000001a7805 */ /* 0x004fc6000001ff00 */
[----:B------:R0:W-:Y:S04]  /*1990*/  STS.U16 [R31+0x7200], R32 ;  /* 0x007200201f007388 */ /* 0x0001e80000000400 */
[----:B------:R1:W-:Y:S04]  /*19a0*/  STS.U16 [R31+0x7600], R34 ;  /* 0x007600221f007388 */ /* 0x0003e80000000400 */
[----:B------:R2:W-:Y:S01]  /*19b0*/  STS.U16 [R31+0x7a00], R29 ;  /* 0x007a001d1f007388 */ /* 0x0005e20000000400 */
[----:B0-----:R-:W-:-:S03]  /*19c0*/  CS2R R32, SRZ ;  /* 0x0000000000207805 */ /* 0x001fc6000001ff00 */
[----:B------:R0:W-:Y:S01]  /*19d0*/  STS.U16 [R31+0x7e00], R37 ;  /* 0x007e00251f007388 */ /* 0x0001e20000000400 */
[----:B-1----:R-:W-:Y:S02]  /*19e0*/  CS2R R34, SRZ ;  /* 0x0000000000227805 */ /* 0x002fe4000001ff00 */
[----:B--2---:R-:W-:Y:S02]  /*19f0*/  CS2R R28, SRZ ;  /* 0x00000000001c7805 */ /* 0x004fe4000001ff00 */
[----:B0-----:R-:W-:Y:S02]  /*1a00*/  CS2R R30, SRZ ;  /* 0x00000000001e7805 */ /* 0x001fe4000001ff00 */
[----:B------:R-:W-:Y:S01]  /*1a10*/  CS2R R36, SRZ ;  /* 0x0000000000247805 */ /* 0x000fe2000001ff00 */
[----:B------:R-:W-:Y:S06]  /*1a20*/  @!P0 BRA `(.L_x_0) ;  /* 0x0000002c00488947 */ /* 0x000fec0003800000 */
[----:B------:R-:W-:Y:S01]  /*1a30*/  SHF.R.U32.HI R5, RZ, 0x4, R149 ;  /* 0x00000004ff057819 */ /* 0x000fe20000011695 */
[----:B------:R-:W0:Y:S01]  /*1a40*/  LDC.64 R116, c[0x0][0x260] ;  /* 0x00009800ff747b82 */ /* 0x000e220000000a00 */
[----:B------:R-:W-:Y:S01]  /*1a50*/  LOP3.LUT R4, R170, 0x3f, RZ, 0xc0, !PT ;  /* 0x0000003faa047812 */ /* 0x000fe200078ec0ff */
[----:B------:R-:W-:Y:S01]  /*1a60*/  VIADD R152, R149, 0x8000 ;  /* 0x0000800095987836 */ /* 0x000fe20000000000 */
[----:B------:R-:W-:Y:S01]  /*1a70*/  SGXT.U32 R5, R5, 0xe ;  /* 0x0000000e0505781a */ /* 0x000fe20000000000 */
[----:B------:R-:W-:Y:S01]  /*1a80*/  IMAD.MOV.U32 R11, RZ, RZ, RZ ;  /* 0x000000ffff0b7224 */ /* 0x000fe200078e00ff */
[----:B------:R-:W-:Y:S01]  /*1a90*/  SHF.R.U32.HI R22, RZ, 0x1, R22 ;  /* 0x00000001ff167819 */ /* 0x000fe20000011616 */
[----:B------:R-:W-:Y:S01]  /*1aa0*/  IMAD R88, R89, 0x10, R4 ;  /* 0x0000001059587824 */ /* 0x000fe200078e0204 */
[----:B------:R-:W-:Y:S01]  /*1ab0*/  SHF.R.S32.HI R4, RZ, 0x6, R170 ;  /* 0x00000006ff047819 */ /* 0x000fe200000114aa */
[----:B------:R-:W1:Y:S01]  /*1ac0*/  LDC R12, c[0x0][0x258] ;  /* 0x00009600ff0c7b82 */ /* 0x000e620000000800 */
[----:B------:R-:W-:Y:S01]  /*1ad0*/  SHF.R.U32.HI R151, RZ, 0x4, R152 ;  /* 0x00000004ff977819 */ /* 0x000fe20000011698 */
[----:B------:R-:W-:Y:S01]  /*1ae0*/  IMAD.MOV.U32 R172, RZ, RZ, -0x800000 ;  /* 0xff800000ffac7424 */ /* 0x000fe200078e00ff */
[----:B------:R-:W-:-:S02]  /*1af0*/  R2UR UR56, R5 ;  /* 0x00000000053872ca */ /* 0x000fc400000e0000 */
[----:B------:R-:W-:Y:S02]  /*1b00*/  CS2R R168, SRZ ;  /* 0x0000000000a87805 */ /* 0x000fe4000001ff00 */
[----:B------:R-:W-:Y:S01]  /*1b10*/  IADD3 R5, P0, R5, 0x80, RZ ;  /* 0x0000008005057810 */ /* 0x000fe20007f1e0ff */
[----:B------:R-:W-:Y:S01]  /*1b20*/  IMAD.MOV.U32 R157, RZ, RZ, RZ ;  /* 0x000000ffff9d7224 */ /* 0x000fe200078e00ff */
[----:B------:R-:W-:Y:S01]  /*1b30*/  SGXT R4, R4, 0x1 ;  /* 0x000000010404781a */ /* 0x000fe20000000200 */
[----:B------:R-:W2:Y:S01]  /*1b40*/  LDC.64 R8, c[0x0][0x250] ;  /* 0x00009400ff087b82 */ /* 0x000ea20000000a00 */
[----:B------:R-:W-:Y:S01]  /*1b50*/  SGXT.U32 R151, R151, 0xe ;  /* 0x0000000e9797781a */ /* 0x000fe20000000000 */
[----:B------:R-:W-:Y:S01]  /*1b60*/  IMAD.MOV.U32 R155, RZ, RZ, RZ ;  /* 0x000000ffff9b7224 */ /* 0x000fe200078e00ff */
[----:B------:R-:W-:Y:S01]  /*1b70*/  R2UR UR4, R5 ;  /* 0x00000000050472ca */ /* 0x000fe200000e0000 */
[----:B------:R-:W-:Y:S01]  /*1b80*/  IMAD.MOV.U32 R171, RZ, RZ, -0x800000 ;  /* 0xff800000ffab7424 */ /* 0x000fe200078e00ff */
[----:B------:R-:W-:-:S02]  /*1b90*/  LOP3.LUT R5, R4, 0x90, RZ, 0xc0, !PT ;  /* 0x0000009004057812 */ /* 0x000fc400078ec0ff */
[----:B------:R-:W-:Y:S02]  /*1ba0*/  CS2R R28, SRZ ;  /* 0x00000000001c7805 */ /* 0x000fe4000001ff00 */
[----:B------:R-:W-:Y:S01]  /*1bb0*/  IADD3 R4, P2, R151, 0x2, RZ ;  /* 0x0000000297047810 */ /* 0x000fe20007f5e0ff */
[----:B------:R-:W3:Y:S01]  /*1bc0*/  LDC.64 R24, c[0x0][0x220] ;  /* 0x00008800ff187b82 */ /* 0x000ee20000000a00 */
[----:B------:R-:W-:Y:S01]  /*1bd0*/  LOP3.LUT R158, R5, 0x17e, R10, 0x78, !PT ;  /* 0x0000017e059e7812 */ /* 0x000fe200078e780a */
[----:B0-----:R-:W-:Y:S01]  /*1be0*/  IMAD R116, R3, R116, RZ ;  /* 0x0000007403747224 */ /* 0x001fe200078e02ff */
[----:B------:R-:W-:Y:S02]  /*1bf0*/  R2UR UR6, R4 ;  /* 0x00000000040672ca */ /* 0x000fe400000e0000 */
[----:B------:R-:W-:Y:S02]  /*1c00*/  CS2R R30, SRZ ;  /* 0x00000000001e7805 */ /* 0x000fe4000001ff00 */
[----:B------:R-:W-:-:S02]  /*1c10*/  LOP3.LUT R4, R170, 0xf, RZ, 0xc0, !PT ;  /* 0x0000000faa047812 */ /* 0x000fc400078ec0ff */
[----:B------:R-:W-:Y:S02]  /*1c20*/  CS2R R32, SRZ ;  /* 0x0000000000207805 */ /* 0x000fe4000001ff00 */
[----:B------:R-:W-:Y:S01]  /*1c30*/  IADD3.X R11, R11, 0x40000040, RZ, P0, !PT ;  /* 0x400000400b0b7810 */ /* 0x000fe200007fe4ff */
[----:B------:R-:W0:Y:S01]  /*1c40*/  LDC R27, c[0x0][0x268] ;  /* 0x00009a00ff1b7b82 */ /* 0x000e220000000800 */
[----:B------:R-:W-:Y:S01]  /*1c50*/  SHF.R.U32.HI R5, RZ, 0x4, R170 ;  /* 0x00000004ff057819 */ /* 0x000fe200000116aa */
[----:B------:R-:W-:Y:S01]  /*1c60*/  IMAD R10, R4, R117, RZ ;  /* 0x00000075040a7224 */ /* 0x000fe200078e02ff */
[----:B------:R-:W-:Y:S01]  /*1c70*/  R2UR UR5, R11 ;  /* 0x000000000b0572ca */ /* 0x000fe200000e0000 */
[----:B-1----:R-:W-:Y:S01]  /*1c80*/  IMAD R21, R21, R12, RZ ;  /* 0x0000000c15157224 */ /* 0x002fe200078e02ff */
[----:B------:R-:W-:Y:S01]  /*1c90*/  SGXT.U32 R4, R5, 0x4 ;  /* 0x000000040504781a */ /* 0x000fe20000000000 */
[----:B------:R-:W-:Y:S01]  /*1ca0*/  IMAD.MOV.U32 R12, RZ, RZ, RZ ;  /* 0x000000ffff0c7224 */ /* 0x000fe200078e00ff */
[----:B------:R-:W-:Y:S01]  /*1cb0*/  LEA.HI R22, R23, R22, RZ, 0x1e ;  /* 0x0000001617167211 */ /* 0x000fe200078ff0ff */
[----:B------:R-:W1:Y:S01]  /*1cc0*/  LDC.64 R14, c[0x0][0x218] ;  /* 0x00008600ff0e7b82 */ /* 0x000e620000000a00 */
[----:B------:R-:W-:Y:S01]  /*1cd0*/  IMAD.SHL.U32 R5, R116, 0x2, RZ ;  /* 0x0000000274057824 */ /* 0x000fe200078e00ff */
[----:B------:R-:W-:Y:S01]  /*1ce0*/  CS2R R34, SRZ ;  /* 0x0000000000227805 */ /* 0x000fe2000001ff00 */
[----:B------:R-:W-:Y:S01]  /*1cf0*/  IMAD.SHL.U32 R11, R10, 0x2, RZ ;  /* 0x000000020a0b7824 */ /* 0x000fe200078e00ff */
[----:B------:R-:W-:Y:S01]  /*1d00*/  IADD3.X R12, R12, 0x40000000, RZ, P2, !PT ;  /* 0x400000000c0c7810 */ /* 0x000fe200017fe4ff */
[----:B--2---:R-:W-:Y:S01]  /*1d10*/  IMAD R8, R3, R8, RZ ;  /* 0x0000000803087224 */ /* 0x004fe200078e02ff */
[----:B------:R-:W-:Y:S01]  /*1d20*/  CS2R R36, SRZ ;  /* 0x0000000000247805 */ /* 0x000fe2000001ff00 */
[----:B------:R-:W-:Y:S01]  /*1d30*/  IMAD.SHL.U32 R114, R21, 0x2, RZ ;  /* 0x0000000215727824 */ /* 0x000fe200078e00ff */
[----:B---3--:R-:W-:Y:S01]  /*1d40*/  IADD3 R17, P2, P4, R11, R24, R5 ;  /* 0x000000180b117210 */ /* 0x008fe20007c5e005 */
[----:B------:R-:W-:Y:S01]  /*1d50*/  IMAD.SHL.U32 R115, R8, 0x2, RZ ;  /* 0x0000000208737824 */ /* 0x000fe200078e00ff */
[----:B------:R-:W-:Y:S01]  /*1d60*/  R2UR UR7, R12 ;  /* 0x000000000c0772ca */ /* 0x000fe200000e0000 */
[----:B------:R-:W-:Y:S01]  /*1d70*/  IMAD.HI R21, R21, 0x2, RZ ;  /* 0x0000000215157827 */ /* 0x000fe200078e02ff */
[----:B------:R-:W-:Y:S01]  /*1d80*/  LEA.HI R5, R170, 0x70, RZ, 0x1c ;  /* 0x00000070aa057811 */ /* 0x000fe200078fe0ff */
[----:B------:R-:W-:Y:S01]  /*1d90*/  UIADD3.64 UR8, UR4, 0x80, URZ ;  /* 0x0000008004087897 */ /* 0x000fe2000fffe03f */
[----:B------:R-:W-:Y:S01]  /*1da0*/  CS2R R38, SRZ ;  /* 0x0000000000267805 */ /* 0x000fe2000001ff00 */
[----:B------:R-:W-:Y:S01]  /*1db0*/  IMAD.HI R8, R8, 0x2, RZ ;  /* 0x0000000208087827 */ /* 0x000fe200078e02ff */
[----:B------:R-:W-:Y:S01]  /*1dc0*/  UIADD3.64 UR10, UR4, 0x100, URZ ;  /* 0x00000100040a7897 */ /* 0x000fe2000fffe03f */
[----:B------:R-:W-:-:S02]  /*1dd0*/  CS2R R40, SRZ ;  /* 0x0000000000287805 */ /* 0x000fc4000001ff00 */
[----:B------:R-:W-:Y:S01]  /*1de0*/  CS2R R42, SRZ ;  /* 0x00000000002a7805 */ /* 0x000fe2000001ff00 */
[-C--:B0-----:R-:W-:Y:S01]  /*1df0*/  IMAD R11, R4, R27.reuse, RZ ;  /* 0x0000001b040b7224 */ /* 0x081fe200078e02ff */
[----:B------:R-:W-:Y:S01]  /*1e00*/  LEA.HI R4, R170, 0x30, RZ, 0x1c ;  /* 0x00000030aa047811 */ /* 0x000fe200078fe0ff */
[----:B------:R-:W-:Y:S01]  /*1e10*/  IMAD.HI R116, R116, 0x2, RZ ;  /* 0x0000000274747827 */ /* 0x000fe200078e02ff */
[----:B------:R-:W-:Y:S01]  /*1e20*/  CS2R R44, SRZ ;  /* 0x00000000002c7805 */ /* 0x000fe2000001ff00 */
[----:B------:R-:W-:Y:S01]  /*1e30*/  UIADD3.64 UR58, UR6, 0x3e, URZ ;  /* 0x0000003e063a7897 */ /* 0x000fe2000fffe03f */
[----:B-1----:R-:W-:Y:S01]  /*1e40*/  IADD3 R114, P0, P1, R114, R14, R115 ;  /* 0x0000000e72727210 */ /* 0x002fe2000791e073 */
[----:B------:R-:W-:Y:S01]  /*1e50*/  IMAD R12, R27, 0x10, R11 ;  /* 0x000000101b0c7824 */ /* 0x000fe200078e020b */
[----:B------:R-:W-:Y:S01]  /*1e60*/  UIADD3.64 UR14, UR6, 0x4, URZ ;  /* 0x00000004060e7897 */ /* 0x000fe2000fffe03f */
[----:B------:R-:W-:Y:S01]  /*1e70*/  IMAD R13, R4, R27, RZ ;  /* 0x0000001b040d7224 */ /* 0x000fe200078e02ff */
[----:B------:R-:W-:Y:S01]  /*1e80*/  IADD3.X R115, R21, R15, R8, P0, P1 ;  /* 0x0000000f15737210 */ /* 0x000fe200007e2408 */
[----:B------:R-:W-:Y:S01]  /*1e90*/  IMAD.HI R10, R10, 0x2, RZ ;  /* 0x000000020a0a7827 */ /* 0x000fe200078e02ff */
[----:B------:R-:W-:-:S02]  /*1ea0*/  LEA.HI R8, R170, 0xb0, RZ, 0x1c ;  /* 0x000000b0aa087811 */ /* 0x000fc400078fe0ff */
[----:B------:R-:W-:Y:S02]  /*1eb0*/  CS2R R46, SRZ ;  /* 0x00000000002e7805 */ /* 0x000fe4000001ff00 */
[----:B------:R-:W-:Y:S01]  /*1ec0*/  LEA R112, P0, R11, R17, 0x1 ;  /* 0x000000110b707211 */ /* 0x000fe200078008ff */
[----:B------:R-:W-:Y:S01]  /*1ed0*/  IMAD R4, R27, 0x10, R12 ;  /* 0x000000101b047824 */ /* 0x000fe200078e020c */
[----:B------:R-:W-:Y:S01]  /*1ee0*/  IADD3.X R25, R10, R25, R116, P2, P4 ;  /* 0x000000190a197210 */ /* 0x000fe200017e8474 */
[----:B------:R-:W-:Y:S01]  /*1ef0*/  IMAD R14, R5, R27, RZ ;  /* 0x0000001b050e7224 */ /* 0x000fe200078e02ff */
[----:B------:R-:W-:Y:S01]  /*1f00*/  LEA.HI R10, R170, 0xf0, RZ, 0x1c ;  /* 0x000000f0aa0a7811 */ /* 0x000fe200078fe0ff */
[----:B------:R-:W-:Y:S01]  /*1f10*/  IMAD R5, R27, 0x20, R4 ;  /* 0x000000201b057824 */ /* 0x000fe200078e0204 */
[----:B------:R-:W-:Y:S01]  /*1f20*/  LEA R110, P1, R12, R17, 0x1 ;  /* 0x000000110c6e7211 */ /* 0x000fe200078208ff */
[----:B------:R-:W-:Y:S01]  /*1f30*/  IMAD R15, R8, R27, RZ ;  /* 0x0000001b080f7224 */ /* 0x000fe200078e02ff */
[----:B------:R-:W-:Y:S01]  /*1f40*/  LEA.HI.X.SX32 R113, R11, R25, 0x1, P0 ;  /* 0x000000190b717211 */ /* 0x000fe200000f0eff */
[----:B------:R-:W-:Y:S01]  /*1f50*/  IMAD R8, R27, 0x10, R5 ;  /* 0x000000101b087824 */ /* 0x000fe200078e0205 */
[----:B------:R-:W-:Y:S01]  /*1f60*/  LEA R108, P2, R13, R17, 0x1 ;  /* 0x000000110d6c7211 */ /* 0x000fe200078408ff */
[----:B------:R-:W-:Y:S01]  /*1f70*/  IMAD R16, R10, R27, RZ ;  /* 0x0000001b0a107224 */ /* 0x000fe200078e02ff */
[-C--:B------:R-:W-:Y:S01]  /*1f80*/  LEA.HI.X.SX32 R111, R12, R25.reuse, 0x1, P1 ;  /* 0x000000190c6f7211 */ /* 0x080fe200008f0eff */
[----:B------:R-:W-:Y:S01]  /*1f90*/  IMAD R10, R27, 0x10, R8 ;  /* 0x000000101b0a7824 */ /* 0x000fe200078e0208 */
[----:B------:R-:W-:Y:S01]  /*1fa0*/  LEA.HI.X.SX32 R109, R13, R25, 0x1, P2 ;  /* 0x000000190d6d7211 */ /* 0x000fe200010f0eff */
[----:B------:R-:W-:Y:S01]  /*1fb0*/  IMAD.IADD R153, R153, 0x1, R22 ;  /* 0x0000000199997824 */ /* 0x000fe200078e0216 */
[CC--:B------:R-:W-:Y:S01]  /*1fc0*/  LEA R100, P0, R4.reuse, R17.reuse, 0x1 ;  /* 0x0000001104647211 */ /* 0x0c0fe200078008ff */
[----:B------:R-:W-:Y:S01]  /*1fd0*/  IMAD R11, R27, 0x20, R10 ;  /* 0x000000201b0b7824 */ /* 0x000fe200078e020a */
[----:B------:R-:W-:Y:S01]  /*1fe0*/  LEA R98, P1, R5, R17, 0x1 ;  /* 0x0000001105627211 */ /* 0x000fe200078208ff */
[----:B------:R-:W-:Y:S01]  /*1ff0*/  IMAD R143, R9, 0x16, RZ ;  /* 0x00000016098f7824 */ /* 0x000fe200078e02ff */
[-C--:B------:R-:W-:Y:S01]  /*2000*/  LEA.HI.X.SX32 R101, R4, R25.reuse, 0x1, P0 ;  /* 0x0000001904657211 */ /* 0x080fe200000f0eff */
[----:B------:R-:W-:Y:S01]  /*2010*/  IMAD R12, R27, 0x10, R11 ;  /* 0x000000101b0c7824 */ /* 0x000fe200078e020b */
[----:B------:R-:W-:Y:S01]  /*2020*/  LEA.HI.X.SX32 R99, R5, R25, 0x1, P1 ;  /* 0x0000001905637211 */ /* 0x000fe200008f0eff */
[----:B------:R-:W-:Y:S01]  /*2030*/  IMAD R141, R9, 0x18, RZ ;  /* 0x00000018098d7824 */ /* 0x000fe200078e02ff */
[-C--:B------:R-:W-:Y:S01]  /*2040*/  LEA R106, P4, R14, R17.reuse, 0x1 ;  /* 0x000000110e6a7211 */ /* 0x080fe200078808ff */
[----:B------:R-:W-:Y:S01]  /*2050*/  IMAD R13, R27, 0x10, R12 ;  /* 0x000000101b0d7824 */ /* 0x000fe200078e020c */
[-C--:B------:R-:W-:Y:S01]  /*2060*/  LEA R96, P2, R8, R17.reuse, 0x1 ;  /* 0x0000001108607211 */ /* 0x080fe200078408ff */
[----:B------:R-:W-:Y:S01]  /*2070*/  IMAD R147, R9, 0x12, RZ ;  /* 0x0000001209937824 */ /* 0x000fe200078e02ff */
[-C--:B------:R-:W-:Y:S01]  /*2080*/  LEA R20, P1, R11, R17.reuse, 0x1 ;  /* 0x000000110b147211 */ /* 0x080fe200078208ff */
[----:B------:R-:W-:Y:S01]  /*2090*/  IMAD R4, R27, 0x20, R13 ;  /* 0x000000201b047824 */ /* 0x000fe200078e020d */
[-C--:B------:R-:W-:Y:S01]  /*20a0*/  LEA R102, P6, R16, R17.reuse, 0x1 ;  /* 0x0000001110667211 */ /* 0x080fe200078c08ff */
[----:B------:R-:W-:Y:S01]  /*20b0*/  IMAD R127, R9, 0xb, RZ ;  /* 0x0000000b097f7824 */ /* 0x000fe200078e02ff */
[-C--:B------:R-:W-:Y:S01]  /*20c0*/  LEA R22, P0, R10, R17.reuse, 0x1 ;  /* 0x000000110a167211 */ /* 0x080fe200078008ff */
[----:B------:R-:W-:Y:S01]  /*20d0*/  IMAD R5, R27, 0x10, R4 ;  /* 0x000000101b057824 */ /* 0x000fe200078e0204 */
[----:B------:R-:W-:Y:S01]  /*20e0*/  LEA R104, P5, R15, R17, 0x1 ;  /* 0x000000110f687211 */ /* 0x000fe200078a08ff */
[C---:B------:R-:W-:Y:S01]  /*20f0*/  IMAD R145, R9.reuse, 0x14, RZ ;  /* 0x0000001409917824 */ /* 0x040fe200078e02ff */
[-C--:B------:R-:W-:Y:S01]  /*2100*/  LEA.HI.X.SX32 R107, R14, R25.reuse, 0x1, P4 ;  /* 0x000000190e6b7211 */ /* 0x080fe200020f0eff */
[----:B------:R-:W-:Y:S01]  /*2110*/  IMAD R133, R9, 0xc, RZ ;  /* 0x0000000c09857824 */ /* 0x000fe200078e02ff */
[-C--:B------:R-:W-:Y:S01]  /*2120*/  LEA.HI.X.SX32 R97, R8, R25.reuse, 0x1, P2 ;  /* 0x0000001908617211 */ /* 0x080fe200010f0eff */
[----:B------:R-:W-:Y:S01]  /*2130*/  IMAD R8, R27, 0x10, R5 ;  /* 0x000000101b087824 */ /* 0x000fe200078e0205 */
[----:B------:R-:W-:Y:S01]  /*2140*/  LEA.HI.X.SX32 R21, R11, R25, 0x1, P1 ;  /* 0x000000190b157211 */ /* 0x000fe200008f0eff */
[C---:B------:R-:W-:Y:S01]  /*2150*/  IMAD R121, R9.reuse, 0x9, RZ ;  /* 0x0000000909797824 */ /* 0x040fe200078e02ff */
[-C--:B------:R-:W-:Y:S01]  /*2160*/  LEA R18, P2, R12, R17.reuse, 0x1 ;  /* 0x000000110c127211 */ /* 0x080fe200078408ff */
[C---:B------:R-:W-:Y:S01]  /*2170*/  IMAD R129, R9.reuse, 0x1c, RZ ;  /* 0x0000001c09817824 */ /* 0x040fe200078e02ff */
[----:B------:R-:W-:Y:S01]  /*2180*/  LEA R14, P1, R4, R17, 0x1 ;  /* 0x00000011040e7211 */ /* 0x000fe200078208ff */
[C---:B------:R-:W-:Y:S01]  /*2190*/  IMAD R123, R9.reuse, 0xa, RZ ;  /* 0x0000000a097b7824 */ /* 0x040fe200078e02ff */
[-C--:B------:R-:W-:Y:S01]  /*21a0*/  LEA.HI.X.SX32 R103, R16, R25.reuse, 0x1, P6 ;  /* 0x0000001910677211 */ /* 0x080fe200030f0eff */
[C---:B------:R-:W-:Y:S01]  /*21b0*/  IMAD R95, R9.reuse, 0x6, RZ ;  /* 0x00000006095f7824 */ /* 0x040fe200078e02ff */
[----:B------:R-:W-:Y:S01]  /*21c0*/  LEA.HI.X.SX32 R23, R10, R25, 0x1, P0 ;  /* 0x000000190a177211 */ /* 0x000fe200000f0eff */
[----:B------:R-:W-:Y:S01]  /*21d0*/  IMAD R93, R9, 0x5, RZ ;  /* 0x00000005095d7824 */ /* 0x000fe200078e02ff */
[----:B------:R-:W-:Y:S01]  /*21e0*/  LEA R16, P0, R13, R17, 0x1 ;  /* 0x000000110d107211 */ /* 0x000fe200078008ff */
[----:B------:R-:W-:Y:S01]  /*21f0*/  IMAD R131, R9, 0x1e, RZ ;  /* 0x0000001e09837824 */ /* 0x000fe200078e02ff */
[-C--:B------:R-:W-:Y:S01]  /*2200*/  LEA.HI.X.SX32 R105, R15, R25.reuse, 0x1, P5 ;  /* 0x000000190f697211 */ /* 0x080fe200028f0eff */
[C---:B------:R-:W-:Y:S01]  /*2210*/  IMAD R89, R9.reuse, 0x3, RZ ;  /* 0x0000000309597824 */ /* 0x040fe200078e02ff */
[-C--:B------:R-:W-:Y:S01]  /*2220*/  LEA.HI.X.SX32 R19, R12, R25.reuse, 0x1, P2 ;  /* 0x000000190c137211 */ /* 0x080fe200010f0eff */
[----:B------:R-:W-:Y:S01]  /*2230*/  IMAD R173, R9, 0xe, RZ ;  /* 0x0000000e09ad7824 */ /* 0x000fe200078e02ff */
[----:B------:R-:W-:Y:S01]  /*2240*/  LEA.HI.X.SX32 R15, R4, R25, 0x1, P1 ;  /* 0x00000019040f7211 */ /* 0x000fe200008f0eff */
[----:B------:R-:W-:Y:S01]  /*2250*/  IMAD.SHL.U32 R4, R88, 0x2, RZ ;  /* 0x0000000258047824 */ /* 0x000fe200078e00ff */
[-C--:B------:R-:W-:Y:S01]  /*2260*/  LEA R12, P2, R5, R17.reuse, 0x1 ;  /* 0x00000011050c7211 */ /* 0x080fe200078408ff */
[----:B------:R-:W-:Y:S01]  /*2270*/  IMAD R139, R9, 0x1a, RZ ;  /* 0x0000001a098b7824 */ /* 0x000fe200078e02ff */
[----:B------:R-:W-:Y:S01]  /*2280*/  LEA R10, P4, R8, R17, 0x1 ;  /* 0x00000011080a7211 */ /* 0x000fe200078808ff */
[----:B------:R-:W-:Y:S01]  /*2290*/  IMAD.IADD R167, R149, 0x1, R4 ;  /* 0x0000000195a77824 */ /* 0x000fe200078e0204 */
[-C--:B------:R-:W-:Y:S01]  /*22a0*/  LEA.HI.X.SX32 R17, R13, R25.reuse, 0x1, P0 ;  /* 0x000000190d117211 */ /* 0x080fe200000f0eff */
[----:B------:R-:W-:Y:S01]  /*22b0*/  IMAD R119, R9, 0x7, RZ ;  /* 0x0000000709777824 */ /* 0x000fe200078e02ff */
[-C--:B------:R-:W-:Y:S01]  /*22c0*/  IADD3 R142, P5, R143, R114.reuse, RZ ;  /* 0x000000728f8e7210 */ /* 0x080fe20007fbe0ff */
[----:B------:R-:W-:Y:S01]  /*22d0*/  IMAD R135, R9, 0xd, RZ ;  /* 0x0000000d09877824 */ /* 0x000fe200078e02ff */
[-C--:B------:R-:W-:Y:S01]  /*22e0*/  IADD3 R140, P0, R141, R114.reuse, RZ ;  /* 0x000000728d8c7210 */ /* 0x080fe20007f1e0ff */
[----:B------:R-:W-:Y:S01]  /*22f0*/  IMAD.U32 R120, RZ, RZ, UR8 ;  /* 0x00000008ff787e24 */ /* 0x000fe2000f8e00ff */
[----:B------:R-:W-:Y:S01]  /*2300*/  IADD3 R146, P1, R147, R114, RZ ;  /* 0x0000007293927210 */ /* 0x000fe20007f3e0ff */
[----:B------:R-:W-:Y:S01]  /*2310*/  IMAD.SHL.U32 R125, R9, 0x8, RZ ;  /* 0x00000008097d7824 */ /* 0x000fe200078e00ff */
[----:B------:R-:W-:Y:S01]  /*2320*/  LEA.HI.X.SX32 R13, R5, R25, 0x1, P2 ;  /* 0x00000019050d7211 */ /* 0x000fe200010f0eff */
[C---:B------:R-:W-:Y:S01]  /*2330*/  IMAD.SHL.U32 R5, R9.reuse, 0x2, RZ ;  /* 0x0000000209057824 */ /* 0x040fe200078e00ff */
[C---:B------:R-:W-:Y:S01]  /*2340*/  LOP3.LUT R88, R4.reuse, 0x10, RZ, 0x3c, !PT ;  /* 0x0000001004587812 */ /* 0x040fe200078e3cff */
[----:B------:R-:W-:Y:S01]  /*2350*/  IMAD.U32 R120, RZ, RZ, UR10 ;  /* 0x0000000aff787e24 */ /* 0x000fe2000f8e00ff */
[C---:B------:R-:W-:Y:S01]  /*2360*/  LOP3.LUT R164, R4.reuse, 0x20, RZ, 0x3c, !PT ;  /* 0x0000002004a47812 */ /* 0x040fe200078e3cff */
[C---:B------:R-:W-:Y:S01]  /*2370*/  IMAD R175, R9.reuse, 0xf, RZ ;  /* 0x0000000f09af7824 */ /* 0x040fe200078e02ff */
[C---:B------:R-:W-:Y:S01]  /*2380*/  LOP3.LUT R90, R4.reuse, 0x30, RZ, 0x3c, !PT ;  /* 0x00000030045a7812 */ /* 0x040fe200078e3cff */
[----:B------:R-:W-:Y:S01]  /*2390*/  IMAD.SHL.U32 R91, R9, 0x4, RZ ;  /* 0x00000004095b7824 */ /* 0x000fe200078e00ff */
[C---:B------:R-:W-:Y:S01]  /*23a0*/  LOP3.LUT R162, R4.reuse, 0x40, RZ, 0x3c, !PT ;  /* 0x0000004004a27812 */ /* 0x040fe200078e3cff */
[----:B------:R-:W-:Y:S01]  /*23b0*/  IMAD.MOV.U32 R116, RZ, RZ, 0x3f800000 ;  /* 0x3f800000ff747424 */ /* 0x000fe200078e00ff */
[----:B------:R-:W-:-:S02]  /*23c0*/  LOP3.LUT R92, R4, 0x50, RZ, 0x3c, !PT ;  /* 0x00000050045c7812 */ /* 0x000fc400078e3cff */
[----:B------:R-:W-:Y:S02]  /*23d0*/  CS2R R26, SRZ ;  /* 0x00000000001a7805 */ /* 0x000fe4000001ff00 */
[C---:B------:R-:W-:Y:S02]  /*23e0*/  LOP3.LUT R160, R4.reuse, 0x60, RZ, 0x3c, !PT ;  /* 0x0000006004a07812 */ /* 0x040fe400078e3cff */
[----:B------:R-:W-:Y:S02]  /*23f0*/  CS2R R48, SRZ ;  /* 0x0000000000307805 */ /* 0x000fe4000001ff00 */
[----:B------:R-:W-:Y:S02]  /*2400*/  LEA.HI.X.SX32 R143, R127, R115, 0x1, P5 ;  /* 0x000000737f8f7211 */ /* 0x000fe400028f0eff */
[----:B------:R-:W-:Y:S02]  /*2410*/  CS2R R50, SRZ ;  /* 0x0000000000327805 */ /* 0x000fe4000001ff00 */
[----:B------:R-:W-:-:S02]  /*2420*/  LOP3.LUT R4, R4, 0x70, RZ, 0x3c, !PT ;  /* 0x0000007004047812 */ /* 0x000fc400078e3cff */
[----:B------:R-:W-:Y:S02]  /*2430*/  CS2R R52, SRZ ;  /* 0x0000000000347805 */ /* 0x000fe4000001ff00 */
[-C--:B------:R-:W-:Y:S02]  /*2440*/  IADD3 R144, P6, R145, R114.reuse, RZ ;  /* 0x0000007291907210 */ /* 0x080fe40007fde0ff */
[----:B------:R-:W-:Y:S02]  /*2450*/  CS2R R54, SRZ ;  /* 0x0000000000367805 */ /* 0x000fe4000001ff00 */
[-C--:B------:R-:W-:Y:S01]  /*2460*/  IADD3 R128, P5, R133, R114.reuse, RZ ;  /* 0x0000007285807210 */ /* 0x080fe20007fbe0ff */
[----:B------:R-:W-:Y:S01]  /*2470*/  IMAD.IADD R159, R149, 0x1, R4 ;  /* 0x00000001959f7824 */ /* 0x000fe200078e0204 */
[----:B------:R-:W-:Y:S01]  /*2480*/  LEA.HI.X.SX32 R141, R133, R115, 0x1, P0 ;  /* 0x00000073858d7211 */ /* 0x000fe200000f0eff */
[----:B------:R-:W-:Y:S01]  /*2490*/  IMAD.U32 R4, RZ, RZ, UR58 ;  /* 0x0000003aff047e24 */ /* 0x000fe2000f8e00ff */
[----:B------:R-:W-:-:S02]  /*24a0*/  LEA R122, P0, R9, R114, 0x2 ;  /* 0x00000072097a7211 */ /* 0x000fc400078010ff */
[----:B------:R-:W-:Y:S02]  /*24b0*/  CS2R R56, SRZ ;  /* 0x0000000000387805 */ /* 0x000fe4000001ff00 */
[----:B------:R-:W-:Y:S01]  /*24c0*/  LEA.HI.X.SX32 R147, R121, R115, 0x1, P1 ;  /* 0x0000007379937211 */ /* 0x000fe200008f0eff */
[----:B------:R-:W-:Y:S01]  /*24d0*/  IMAD.U32 R121, RZ, RZ, UR9 ;  /* 0x00000009ff797e24 */ /* 0x000fe2000f8e00ff */
[----:B------:R-:W-:Y:S01]  /*24e0*/  LEA.HI.X.SX32 R11, R8, R25, 0x1, P4 ;  /* 0x00000019080b7211 */ /* 0x000fe200020f0eff */
[----:B------:R-:W-:Y:S01]  /*24f0*/  IMAD.U32 R121, RZ, RZ, UR11 ;  /* 0x0000000bff797e24 */ /* 0x000fe2000f8e00ff */
[-C--:B------:R-:W-:Y:S01]  /*2500*/  IADD3 R134, P1, R129, R114.reuse, RZ ;  /* 0x0000007281867210 */ /* 0x080fe20007f3e0ff */
[----:B------:R-:W-:Y:S01]  /*2510*/  UIADD3.64 UR10, UR6, 0x2, URZ ;  /* 0x00000002060a7897 */ /* 0x000fe2000fffe03f */
[C---:B------:R-:W-:Y:S01]  /*2520*/  IADD3 R136, P4, R123.reuse, R114, RZ ;  /* 0x000000727b887210 */ /* 0x040fe20007f9e0ff */
[----:B------:R-:W-:Y:S01]  /*2530*/  IMAD.MOV.U32 R8, RZ, RZ, 0x3f800000 ;  /* 0x3f800000ff087424 */ /* 0x000fe200078e00ff */
[----:B------:R-:W-:-:S02]  /*2540*/  LEA.HI.X.SX32 R145, R123, R115, 0x1, P6 ;  /* 0x000000737b917211 */ /* 0x000fc400030f0eff */
[----:B------:R-:W-:Y:S02]  /*2550*/  CS2R R24, SRZ ;  /* 0x0000000000187805 */ /* 0x000fe4000001ff00 */
[-C--:B------:R-:W-:Y:S02]  /*2560*/  LEA.HI.X.SX32 R129, R95, R115.reuse, 0x1, P5 ;  /* 0x000000735f817211 */ /* 0x080fe400028f0eff */
[----:B------:R-:W-:Y:S02]  /*2570*/  CS2R R58, SRZ ;  /* 0x00000000003a7805 */ /* 0x000fe4000001ff00 */
[CC--:B------:R-:W-:Y:S02]  /*2580*/  IADD3 R124, P5, R5.reuse, R114.reuse, RZ ;  /* 0x00000072057c7210 */ /* 0x0c0fe40007fbe0ff */
[----:B------:R-:W-:Y:S02]  /*2590*/  CS2R R60, SRZ ;  /* 0x00000000003c7805 */ /* 0x000fe4000001ff00 */
[----:B------:R-:W-:Y:S01]  /*25a0*/  LEA.HI.X.SX32 R123, R5, R115, 0x1, P0 ;  /* 0x00000073057b7211 */ /* 0x000fe200000f0eff */
[----:B------:R-:W-:Y:S01]  /*25b0*/  IMAD.U32 R5, RZ, RZ, UR59 ;  /* 0x0000003bff057e24 */ /* 0x000fe2000f8e00ff */
[----:B------:R-:W-:Y:S01]  /*25c0*/  UIADD3.64 UR58, UR6, 0x40, URZ ;  /* 0x00000040063a7897 */ /* 0x000fe2000fffe03f */
[----:B------:R-:W-:-:S02]  /*25d0*/  IADD3 R130, P6, R95, R114, RZ ;  /* 0x000000725f827210 */ /* 0x000fc40007fde0ff */
[----:B------:R-:W-:Y:S02]  /*25e0*/  CS2R R62, SRZ ;  /* 0x00000000003e7805 */ /* 0x000fe4000001ff00 */
[-C--:B------:R-:W-:Y:S02]  /*25f0*/  LEA.HI.X.SX32 R137, R93, R115.reuse, 0x1, P4 ;  /* 0x000000735d897211 */ /* 0x080fe400020f0eff */
[----:B------:R-:W-:Y:S02]  /*2600*/  CS2R R64, SRZ ;  /* 0x0000000000407805 */ /* 0x000fe4000001ff00 */
[-C--:B------:R-:W-:Y:S01]  /*2610*/  IADD3 R132, P4, R131, R114.reuse, RZ ;  /* 0x0000007283847210 */ /* 0x080fe20007f9e0ff */
[----:B------:R-:W-:Y:S01]  /*2620*/  IMAD.U32 R4, RZ, RZ, UR58 ;  /* 0x0000003aff047e24 */ /* 0x000fe2000f8e00ff */
[----:B------:R-:W-:Y:S01]  /*2630*/  LEA.HI.X.SX32 R131, R89, R115, 0x1, P6 ;  /* 0x0000007359837211 */ /* 0x000fe200030f0eff */
[----:B------:R-:W-:Y:S01]  /*2640*/  IMAD.U32 R5, RZ, RZ, UR59 ;  /* 0x0000003bff057e24 */ /* 0x000fe2000f8e00ff */
[----:B------:R-:W-:Y:S01]  /*2650*/  UIADD3.64 UR58, UR6, 0x42, URZ ;  /* 0x00000042063a7897 */ /* 0x000fe2000fffe03f */
[----:B------:R-:W-:-:S02]  /*2660*/  IADD3 R126, P6, R173, R114, RZ ;  /* 0x00000072ad7e7210 */ /* 0x000fc40007fde0ff */
[----:B------:R-:W-:Y:S02]  /*2670*/  CS2R R66, SRZ ;  /* 0x0000000000427805 */ /* 0x000fe4000001ff00 */
[-C--:B------:R-:W-:Y:S02]  /*2680*/  IADD3 R138, P2, R139, R114.reuse, RZ ;  /* 0x000000728b8a7210 */ /* 0x080fe40007f5e0ff */
[----:B------:R-:W-:Y:S02]  /*2690*/  CS2R R68, SRZ ;  /* 0x0000000000447805 */ /* 0x000fe4000001ff00 */
[-C--:B------:R-:W-:Y:S01]  /*26a0*/  LEA.HI.X.SX32 R127, R119, R115.reuse, 0x1, P6 ;  /* 0x00000073777f7211 */ /* 0x080fe200030f0eff */
[----:B------:R-:W-:Y:S01]  /*26b0*/  IMAD.U32 R4, RZ, RZ, UR58 ;  /* 0x0000003aff047e24 */ /* 0x000fe2000f8e00ff */
[----:B------:R-:W-:Y:S01]  /*26c0*/  LEA.HI.X.SX32 R139, R135, R115, 0x1, P2 ;  /* 0x00000073878b7211 */ /* 0x000fe200010f0eff */
[----:B------:R-:W-:Y:S01]  /*26d0*/  IMAD.U32 R5, RZ, RZ, UR59 ;  /* 0x0000003bff057e24 */ /* 0x000fe2000f8e00ff */
[----:B------:R-:W-:Y:S01]  /*26e0*/  UIADD3.64 UR58, UR6, 0x44, URZ ;  /* 0x00000044063a7897 */ /* 0x000fe2000fffe03f */
[----:B------:R-:W-:-:S02]  /*26f0*/  LEA R118, P6, R9, R114, 0x4 ;  /* 0x0000007209767211 */ /* 0x000fc400078c20ff */
[----:B------:R-:W-:Y:S02]  /*2700*/  CS2R R70, SRZ ;  /* 0x0000000000467805 */ /* 0x000fe4000001ff00 */
[----:B------:R-:W-:Y:S02]  /*2710*/  LEA R120, P2, R9, R114, 0x3 ;  /* 0x0000007209787211 */ /* 0x000fe400078418ff */
[----:B------:R-:W-:Y:S02]  /*2720*/  CS2R R72, SRZ ;  /* 0x0000000000487805 */ /* 0x000fe4000001ff00 */
[----:B------:R-:W-:Y:S01]  /*2730*/  LEA.HI.X.SX32 R119, R125, R115, 0x1, P6 ;  /* 0x000000737d777211 */ /* 0x000fe200030f0eff */
[----:B------:R-:W-:Y:S01]  /*2740*/  IMAD.U32 R4, RZ, RZ, UR58 ;  /* 0x0000003aff047e24 */ /* 0x000fe2000f8e00ff */
[----:B------:R-:W-:Y:S01]  /*2750*/  SHF.R.U32.HI R170, RZ, 0x5, R170 ;  /* 0x00000005ffaa7819 */ /* 0x000fe200000116aa */
[----:B------:R-:W-:Y:S01]  /*2760*/  IMAD.U32 R5, RZ, RZ, UR59 ;  /* 0x0000003bff057e24 */ /* 0x000fe2000f8e00ff */
[----:B------:R-:W-:Y:S01]  /*2770*/  UIADD3.64 UR58, UR6, 0xbe, URZ ;  /* 0x000000be063a7897 */ /* 0x000fe2000fffe03f */
[----:B------:R-:W-:-:S02]  /*2780*/  CS2R R74, SRZ ;  /* 0x00000000004a7805 */ /* 0x000fc4000001ff00 */
[----:B------:R-:W-:Y:S02]  /*2790*/  CS2R R76, SRZ ;  /* 0x00000000004c7805 */ /* 0x000fe4000001ff00 */
[----:B------:R-:W-:Y:S02]  /*27a0*/  CS2R R78, SRZ ;  /* 0x00000000004e7805 */ /* 0x000fe4000001ff00 */
[----:B------:R-:W-:Y:S02]  /*27b0*/  CS2R R80, SRZ ;  /* 0x0000000000507805 */ /* 0x000fe4000001ff00 */
[----:B------:R-:W-:Y:S01]  /*27c0*/  CS2R R82, SRZ ;  /* 0x0000000000527805 */ /* 0x000fe2000001ff00 */
[----:B------:R-:W-:Y:S01]  /*27d0*/  IMAD.U32 R4, RZ, RZ, UR58 ;  /* 0x0000003aff047e24 */ /* 0x000fe2000f8e00ff */
[----:B------:R-:W-:Y:S01]  /*27e0*/  CS2R R84, SRZ ;  /* 0x0000000000547805 */ /* 0x000fe2000001ff00 */
[----:B------:R-:W-:Y:S01]  /*27f0*/  IMAD.U32 R5, RZ, RZ, UR59 ;  /* 0x0000003bff057e24 */ /* 0x000fe2000f8e00ff */
[----:B------:R-:W-:Y:S01]  /*2800*/  UIADD3.64 UR58, UR6, 0xc0, URZ ;  /* 0x000000c0063a7897 */ /* 0x000fe2000fffe03f */
[----:B------:R-:W-:Y:S01]  /*2810*/  CS2R R86, SRZ ;  /* 0x0000000000567805 */ /* 0x000fe2000001ff00 */
[----:B------:R-:W-:Y:S01]  /*2820*/  VIADD R166, R153, 0x8 ;  /* 0x0000000899a67836 */ /* 0x000fe20000000000 */
[-C--:B------:R-:W-:Y:S01]  /*2830*/  LEA.HI.X.SX32 R135, R173, R115.reuse, 0x1, P1 ;  /* 0x00000073ad877211 */ /* 0x080fe200008f0eff */
[----:B------:R-:W-:Y:S01]  /*2840*/  IMAD.IADD R165, R149, 0x1, R88 ;  /* 0x0000000195a57824 */ /* 0x000fe200078e0258 */
[-C--:B------:R-:W-:Y:S01]  /*2850*/  LEA.HI.X.SX32 R133, R175, R115.reuse, 0x1, P4 ;  /* 0x00000073af857211 */ /* 0x080fe200020f0eff */
[----:B------:R-:W-:Y:S01]  /*2860*/  IMAD.U32 R4, RZ, RZ, UR58 ;  /* 0x0000003aff047e24 */ /* 0x000fe2000f8e00ff */
[-C--:B------:R-:W-:Y:S01]  /*2870*/  LEA.HI.X.SX32 R121, R91, R115.reuse, 0x1, P2 ;  /* 0x000000735b797211 */ /* 0x080fe200010f0eff */
[----:B------:R-:W-:Y:S01]  /*2880*/  IMAD.U32 R5, RZ, RZ, UR59 ;  /* 0x0000003bff057e24 */ /* 0x000fe2000f8e00ff */
[----:B------:R-:W-:Y:S01]  /*2890*/  UIADD3.64 UR58, UR6, 0xc2, URZ ;  /* 0x000000c2063a7897 */ /* 0x000fe2000fffe03f */
[----:B------:R-:W-:Y:S01]  /*28a0*/  IMAD.IADD R164, R149, 0x1, R164 ;  /* 0x0000000195a47824 */ /* 0x000fe200078e02a4 */
[----:B------:R-:W-:Y:S01]  /*28b0*/  LEA.HI.X.SX32 R125, R9, R115, 0x1, P5 ;  /* 0x00000073097d7211 */ /* 0x000fe200028f0eff */
[C---:B------:R-:W-:Y:S01]  /*28c0*/  IMAD.IADD R163, R149.reuse, 0x1, R90 ;  /* 0x0000000195a37824 */ /* 0x040fe200078e025a */
[----:B------:R-:W-:Y:S01]  /*28d0*/  UMOV UR57, 0x40000040 ;  /* 0x4000004000397882 */ /* 0x000fe20000000000 */
[C---:B------:R-:W-:Y:S01]  /*28e0*/  IMAD.IADD R162, R149.reuse, 0x1, R162 ;  /* 0x0000000195a27824 */ /* 0x040fe200078e02a2 */
[----:B------:R-:W-:Y:S01]  /*28f0*/  UIADD3.64 UR8, UR4, 0x180, URZ ;  /* 0x0000018004087897 */ /* 0x000fe2000fffe03f */
[----:B------:R-:W-:Y:S01]  /*2900*/  IMAD.U32 R4, RZ, RZ, UR58 ;  /* 0x0000003aff047e24 */ /* 0x000fe2000f8e00ff */
[----:B------:R-:W-:Y:S01]  /*2910*/  UIADD3.64 UR12, UR4, 0x200, URZ ;  /* 0x00000200040c7897 */ /* 0x000fe2000fffe03f */
[----:B------:R-:W-:Y:S01]  /*2920*/  IMAD.U32 R5, RZ, RZ, UR59 ;  /* 0x0000003bff057e24 */ /* 0x000fe2000f8e00ff */
[----:B------:R-:W-:Y:S01]  /*2930*/  UIADD3.64 UR58, UR6, 0xc4, URZ ;  /* 0x000000c4063a7897 */ /* 0x000fe2000fffe03f */
[C---:B------:R-:W-:Y:S01]  /*2940*/  IMAD.IADD R161, R149.reuse, 0x1, R92 ;  /* 0x0000000195a17824 */ /* 0x040fe200078e025c */
[----:B------:R-:W-:Y:S01]  /*2950*/  UIADD3.64 UR16, UR4, 0x280, URZ ;  /* 0x0000028004107897 */ /* 0x000fe2000fffe03f */
[C---:B------:R-:W-:Y:S01]  /*2960*/  IMAD.IADD R160, R149.reuse, 0x1, R160 ;  /* 0x0000000195a07824 */ /* 0x040fe200078e02a0 */
[----:B------:R-:W-:Y:S01]  /*2970*/  UIADD3.64 UR20, UR4, 0x300, URZ ;  /* 0x0000030004147897 */ /* 0x000fe2000fffe03f */
[----:B------:R-:W-:Y:S01]  /*2980*/  IMAD.IADD R158, R149, 0x1, R158 ;  /* 0x00000001959e7824 */ /* 0x000fe200078e029e */
[----:B------:R-:W-:Y:S01]  /*2990*/  UIADD3.64 UR24, UR4, 0x380, URZ ;  /* 0x0000038004187897 */ /* 0x000fe2000fffe03f */
[----:B------:R-:W-:Y:S01]  /*29a0*/  IMAD.U32 R4, RZ, RZ, UR58 ;  /* 0x0000003aff047e24 */ /* 0x000fe2000f8e00ff */
        /* <DEDUP_REMOVED lines=14> */
[----:B------:R-:W-:-:S02]  /*2a90*/  UIADD3.64 UR48, UR4, 0x680, URZ ;  /* 0x0000068004307897 */ /* 0x000fc4000fffe03f */
[----:B------:R-:W-:Y:S02]  /*2aa0*/  UIADD3.64 UR52, UR4, 0x700, URZ ;  /* 0x0000070004347897 */ /* 0x000fe4000fffe03f */
[----:B------:R-:W-:Y:S01]  /*2ab0*/  IMAD.U32 R4, RZ, RZ, UR58 ;  /* 0x0000003aff047e24 */ /* 0x000fe2000f8e00ff */
[----:B------:R-:W-:Y:S01]  /*2ac0*/  UIADD3.64 UR10, UR6, 0x7e, URZ ;  /* 0x0000007e060a7897 */ /* 0x000fe2000fffe03f */
[----:B------:R-:W-:Y:S01]  /*2ad0*/  IMAD.U32 R5, RZ, RZ, UR59 ;  /* 0x0000003bff057e24 */ /* 0x000fe2000f8e00ff */
[----:B------:R-:W-:Y:S02]  /*2ae0*/  UIADD3.64 UR58, UR6, 0x142, URZ ;  /* 0x00000142063a7897 */ /* 0x000fe4000fffe03f */
[----:B------:R-:W-:Y:S02]  /*2af0*/  UIADD3.64 UR14, UR6, 0x80, URZ ;  /* 0x00000080060e7897 */ /* 0x000fe4000fffe03f */
[----:B------:R-:W-:Y:S02]  /*2b00*/  UIADD3.64 UR18, UR6, 0x82, URZ ;  /* 0x0000008206127897 */ /* 0x000fe4000fffe03f */
[----:B------:R-:W-:Y:S01]  /*2b10*/  IMAD.U32 R4, RZ, RZ, UR58 ;  /* 0x0000003aff047e24 */ /* 0x000fe2000f8e00ff */
[----:B------:R-:W-:Y:S01]  /*2b20*/  UIADD3.64 UR22, UR6, 0x84, URZ ;  /* 0x0000008406167897 */ /* 0x000fe2000fffe03f */
[----:B------:R-:W-:Y:S01]  /*2b30*/  IMAD.U32 R5, RZ, RZ, UR59 ;  /* 0x0000003bff057e24 */ /* 0x000fe2000f8e00ff */
[----:B------:R-:W-:-:S02]  /*2b40*/  UIADD3.64 UR58, UR6, 0x144, URZ ;  /* 0x00000144063a7897 */ /* 0x000fc4000fffe03f */
[----:B------:R-:W-:Y:S02]  /*2b50*/  UIADD3.64 UR26, UR6, 0xfe, URZ ;  /* 0x000000fe061a7897 */ /* 0x000fe4000fffe03f */
[----:B------:R-:W-:Y:S02]  /*2b60*/  UIADD3.64 UR30, UR6, 0x100, URZ ;  /* 0x00000100061e7897 */ /* 0x000fe4000fffe03f */
[----:B------:R-:W-:Y:S01]  /*2b70*/  IMAD.U32 R4, RZ, RZ, UR58 ;  /* 0x0000003aff047e24 */ /* 0x000fe2000f8e00ff */
[----:B------:R-:W-:Y:S01]  /*2b80*/  UIADD3.64 UR34, UR6, 0x102, URZ ;  /* 0x0000010206227897 */ /* 0x000fe2000fffe03f */
[----:B------:R-:W-:Y:S01]  /*2b90*/  IMAD.U32 R5, RZ, RZ, UR59 ;  /* 0x0000003bff057e24 */ /* 0x000fe2000f8e00ff */
[----:B------:R-:W-:Y:S02]  /*2ba0*/  UIADD3.64 UR58, UR6, 0x1be, URZ ;  /* 0x000001be063a7897 */ /* 0x000fe4000fffe03f */
[----:B------:R-:W-:Y:S02]  /*2bb0*/  UIADD3.64 UR38, UR6, 0x104, URZ ;  /* 0x0000010406267897 */ /* 0x000fe4000fffe03f */
[----:B------:R-:W-:-:S02]  /*2bc0*/  UIADD3.64 UR42, UR6, 0x17e, URZ ;  /* 0x0000017e062a7897 */ /* 0x000fc4000fffe03f */
[----:B------:R-:W-:Y:S01]  /*2bd0*/  IMAD.U32 R4, RZ, RZ, UR58 ;  /* 0x0000003aff047e24 */ /* 0x000fe2000f8e00ff */
[----:B------:R-:W-:Y:S01]  /*2be0*/  UIADD3.64 UR46, UR6, 0x180, URZ ;  /* 0x00000180062e7897 */ /* 0x000fe2000fffe03f */
[----:B------:R-:W-:Y:S01]  /*2bf0*/  IMAD.U32 R5, RZ, RZ, UR59 ;  /* 0x0000003bff057e24 */ /* 0x000fe2000f8e00ff */
[----:B------:R-:W-:Y:S02]  /*2c00*/  UIADD3.64 UR58, UR6, 0x1c0, URZ ;  /* 0x000001c0063a7897 */ /* 0x000fe4000fffe03f */
[----:B------:R-:W-:Y:S02]  /*2c10*/  UIADD3.64 UR50, UR6, 0x182, URZ ;  /* 0x0000018206327897 */ /* 0x000fe4000fffe03f */
[----:B------:R-:W-:Y:S02]  /*2c20*/  UIADD3.64 UR54, UR6, 0x184, URZ ;  /* 0x0000018406367897 */ /* 0x000fe4000fffe03f */
[----:B------:R-:W-:Y:S02]  /*2c30*/  IMAD.U32 R4, RZ, RZ, UR58 ;  /* 0x0000003aff047e24 */ /* 0x000fe4000f8e00ff */
[----:B------:R-:W-:Y:S01]  /*2c40*/  IMAD.U32 R5, RZ, RZ, UR59 ;  /* 0x0000003bff057e24 */ /* 0x000fe2000f8e00ff */
[----:B------:R-:W-:-:S06]  /*2c50*/  UIADD3.64 UR58, UR6, 0x1c2, URZ ;  /* 0x000001c2063a7897 */ /* 0x000fcc000fffe03f */
[----:B------:R-:W-:Y:S02]  /*2c60*/  IMAD.U32 R4, RZ, RZ, UR58 ;  /* 0x0000003aff047e24 */ /* 0x000fe4000f8e00ff */
[----:B------:R-:W-:Y:S01]  /*2c70*/  IMAD.U32 R5, RZ, RZ, UR59 ;  /* 0x0000003bff057e24 */ /* 0x000fe2000f8e00ff */
[----:B------:R-:W-:-:S06]  /*2c80*/  UIADD3.64 UR58, UR6, 0x1c4, URZ ;  /* 0x000001c4063a7897 */ /* 0x000fcc000fffe03f */
[----:B------:R-:W-:Y:S02]  /*2c90*/  IMAD.U32 R4, RZ, RZ, UR58 ;  /* 0x0000003aff047e24 */ /* 0x000fe4000f8e00ff */
[----:B------:R-:W-:-:S07]  /*2ca0*/  IMAD.U32 R5, RZ, RZ, UR59 ;  /* 0x0000003bff057e24 */ /* 0x000fce000f8e00ff */
.L_x_1:
[C---:B------:R-:W-:Y:S01]  /*2cb0*/  IMAD.WIDE R92, R169.reuse, 0x2, R130 ;  /* 0x00000002a95c7825 */ /* 0x040fe200078e0282 */
[----:B------:R-:W-:Y:S02]  /*2cc0*/  MOV R189, UR51 ;  /* 0x0000003300bd7c02 */ /* 0x000fe40008000f00 */
[----:B------:R-:W-:Y:S01]  /*2cd0*/  MOV R191, UR50 ;  /* 0x0000003200bf7c02 */ /* 0x000fe20008000f00 */
[C---:B------:R-:W-:Y:S01]  /*2ce0*/  IMAD.WIDE R4, R169.reuse, 0x2, R114 ;  /* 0x00000002a9047825 */ /* 0x040fe200078e0272 */
[----:B------:R0:W2:Y:S01]  /*2cf0*/  LDG.E.U16 R190, desc[UR60][R92.64] ;  /* 0x0000003c5cbe7981 */ /* 0x0000a2000c1e1500 */
[----:B------:R-:W-:Y:S02]  /*2d00*/  MOV R193, UR49 ;  /* 0x0000003100c17c02 */ /* 0x000fe40008000f00 */
[----:B------:R-:W-:Y:S01]  /*2d10*/  IMAD.WIDE R88, R169, 0x2, R124 ;  /* 0x00000002a9587825 */ /* 0x000fe200078e027c */
[----:B------:R-:W3:Y:S01]  /*2d20*/  LDG.E.U16 R186, desc[UR60][R4.64] ;  /* 0x0000003c04ba7981 */ /* 0x000ee2000c1e1500 */
[----:B------:R-:W-:-:S02]  /*2d30*/  MOV R195, UR48 ;  /* 0x0000003000c37c02 */ /* 0x000fc40008000f00 */
[C---:B------:R-:W-:Y:S01]  /*2d40*/  IMAD.WIDE R94, R169.reuse, 0x2, R120 ;  /* 0x00000002a95e7825 */ /* 0x040fe200078e0278 */
[----:B------:R1:W4:Y:S01]  /*2d50*/  LDG.E.U16 R188, desc[UR60][R88.64] ;  /* 0x0000003c58bc7981 */ /* 0x000322000c1e1500 */
[----:B------:R-:W-:Y:S02]  /*2d60*/  MOV R196, UR55 ;  /* 0x0000003700c47c02 */ /* 0x000fe40008000f00 */
[C---:B------:R-:W-:Y:S01]  /*2d70*/  IMAD.WIDE R176, R169.reuse, 0x2, R118 ;  /* 0x00000002a9b07825 */ /* 0x040fe200078e0276 */
[----:B------:R5:W2:Y:S01]  /*2d80*/  LDG.E.U16 R187, desc[UR60][R94.64] ;  /* 0x0000003c5ebb7981 */ /* 0x000aa2000c1e1500 */
[----:B------:R-:W-:Y:S02]  /*2d90*/  MOV R197, UR54 ;  /* 0x0000003600c57c02 */ /* 0x000fe40008000f00 */
[----:B------:R-:W-:Y:S01]  /*2da0*/  IMAD.WIDE R178, R169, 0x2, R146 ;  /* 0x00000002a9b27825 */ /* 0x000fe200078e0292 */
[----:B------:R-:W4:Y:S01]  /*2db0*/  LDG.E.U16 R192, desc[UR60][R176.64] ;  /* 0x0000003cb0c07981 */ /* 0x000f22000c1e1500 */
[----:B------:R-:W-:-:S02]  /*2dc0*/  MOV R198, UR53 ;  /* 0x0000003500c67c02 */ /* 0x000fc40008000f00 */
[C---:B------:R-:W-:Y:S01]  /*2dd0*/  IMAD.WIDE R90, R169.reuse, 0x2, R122 ;  /* 0x00000002a95a7825 */ /* 0x040fe200078e027a */
[----:B------:R-:W-:Y:S01]  /*2de0*/  MOV R199, UR52 ;  /* 0x0000003400c77c02 */ /* 0x000fe20008000f00 */
[----:B------:R-:W2:Y:S02]  /*2df0*/  LDG.E.U16 R178, desc[UR60][R178.64] ;  /* 0x0000003cb2b27981 */ /* 0x000ea4000c1e1500 */
[C---:B------:R-:W-:Y:S02]  /*2e00*/  IMAD.WIDE R180, R169.reuse, 0x2, R144 ;  /* 0x00000002a9b47825 */ /* 0x040fe400078e0290 */
[----:B------:R5:W2:Y:S02]  /*2e10*/  LDG.E.U16 R173, desc[UR60][R90.64] ;  /* 0x0000003c5aad7981 */ /* 0x000aa4000c1e1500 */
[C---:B------:R-:W-:Y:S02]  /*2e20*/  IMAD.WIDE R182, R169.reuse, 0x2, R142 ;  /* 0x00000002a9b67825 */ /* 0x040fe400078e028e */
[----:B------:R-:W2:Y:S02]  /*2e30*/  LDG.E.U16 R181, desc[UR60][R180.64] ;  /* 0x0000003cb4b57981 */ /* 0x000ea4000c1e1500 */
[----:B------:R-:W-:-:S02]  /*2e40*/  IMAD.WIDE R184, R169, 0x2, R140 ;  /* 0x00000002a9b87825 */ /* 0x000fc400078e028c */
[----:B------:R-:W2:Y:S02]  /*2e50*/  LDG.E.U16 R182, desc[UR60][R182.64] ;  /* 0x0000003cb6b67981 */ /* 0x000ea4000c1e1500 */
[C---:B------:R-:W-:Y:S02]  /*2e60*/  IMAD.WIDE R174, R169.reuse, 0x2, R136 ;  /* 0x00000002a9ae7825 */ /* 0x040fe400078e0288 */
[----:B------:R-:W2:Y:S02]  /*2e70*/  LDG.E.U16 R185, desc[UR60][R184.64] ;  /* 0x0000003cb8b97981 */ /* 0x000ea4000c1e1500 */
[C---:B0-----:R-:W-:Y:S02]  /*2e80*/  IMAD.WIDE R92, R169.reuse, 0x2, R138 ;  /* 0x00000002a95c7825 */ /* 0x041fe400078e028a */
[----:B------:R-:W2:Y:S02]  /*2e90*/  LDG.E.U16 R174, desc[UR60][R174.64] ;  /* 0x0000003caeae7981 */ /* 0x000ea4000c1e1500 */
[----:B-1----:R-:W-:-:S02]  /*2ea0*/  IMAD.WIDE R88, R169, 0x2, R128 ;  /* 0x00000002a9587825 */ /* 0x002fc400078e0280 */
[----:B------:R-:W2:Y:S02]  /*2eb0*/  LDG.E.U16 R194, desc[UR60][R92.64] ;  /* 0x0000003c5cc27981 */ /* 0x000ea4000c1e1500 */
[----:B-----5:R-:W-:-:S04]  /*2ec0*/  IMAD.WIDE R94, R169, 0x2, R134 ;  /* 0x00000002a95e7825 */ /* 0x020fc800078e0286 */
[C---:B------:R-:W-:Y:S01]  /*2ed0*/  IMAD.WIDE R4, R169.reuse, 0x2, R132 ;  /* 0x00000002a9047825 */ /* 0x040fe200078e0284 */
[----:B------:R-:W5:Y:S03]  /*2ee0*/  LDG.E.U16 R175, desc[UR60][R88.64] ;  /* 0x0000003c58af7981 */ /* 0x000f66000c1e1500 */
[----:B------:R-:W-:Y:S01]  /*2ef0*/  IMAD.WIDE R90, R169, 0x2, R126 ;  /* 0x00000002a95a7825 */ /* 0x000fe200078e027e */
[----:B------:R-:W5:Y:S04]  /*2f00*/  LDG.E.U16 R177, desc[UR60][R94.64] ;  /* 0x0000003c5eb17981 */ /* 0x000f68000c1e1500 */
[----:B------:R-:W5:Y:S04]  /*2f10*/  LDG.E.U16 R176, desc[UR60][R90.64] ;  /* 0x0000003c5ab07981 */ /* 0x000f68000c1e1500 */
[----:B------:R-:W5:Y:S01]  /*2f20*/  LDG.E.U16 R4, desc[UR60][R4.64] ;  /* 0x0000003c04047981 */ /* 0x000f62000c1e1500 */
[----:B------:R-:W-:Y:S01]  /*2f30*/  BAR.SYNC.DEFER_BLOCKING 0x0 ;  /* 0x0000000000007b1d */ /* 0x000fe20000010000 */
[----:B------:R-:W-:-:S05]  /*2f40*/  R2UR UR58, R151 ;  /* 0x00000000973a72ca */ /* 0x000fca00000e0000 */
[----:B------:R-:W-:Y:S01]  /*2f50*/  UMOV UR59, 0x40000000 ;  /* 0x40000000003b7882 */ /* 0x000fe20000000000 */
[----:B------:R-:W-:Y:S02]  /*2f60*/  UIADD3.64 UR48, UR4, 0x80, URZ ;  /* 0x0000008004307897 */ /* 0x000fe4000fffe03f */
[----:B------:R-:W-:Y:S02]  /*2f70*/  UIADD3.64 UR50, UR6, 0x2, URZ ;  /* 0x0000000206327897 */ /* 0x000fe4000fffe03f */
[----:B------:R-:W-:Y:S02]  /*2f80*/  UIADD3.64 UR52, UR4, 0x100, URZ ;  /* 0x0000010004347897 */ /* 0x000fe4000fffe03f */
[----:B------:R-:W-:Y:S01]  /*2f90*/  UIADD3.64 UR54, UR6, 0x4, URZ ;  /* 0x0000000406367897 */ /* 0x000fe2000fffe03f */
[----:B---3--:R-:W-:Y:S04]  /*2fa0*/  STS.U16 [R167+0x8000], R186 ;  /* 0x008000baa7007388 */ /* 0x008fe80000000400 */
[----:B----4-:R-:W-:Y:S04]  /*2fb0*/  STS.U16 [R167+0x8400], R192 ;  /* 0x008400c0a7007388 */ /* 0x010fe80000000400 */
[----:B------:R-:W-:Y:S04]  /*2fc0*/  STS.U16 [R165+0x8080], R188 ;  /* 0x008080bca5007388 */ /* 0x000fe80000000400 */
[----:B--2---:R-:W-:Y:S04]  /*2fd0*/  STS.U16 [R165+0x8480], R178 ;  /* 0x008480b2a5007388 */ /* 0x004fe80000000400 */
        /* <DEDUP_REMOVED lines=8> */
[----:B-----5:R0:W-:Y:S04]  /*3060*/  STS.U16 [R160+0x8300], R175 ;  /* 0x008300afa0007388 */ /* 0x0201e80000000400 */
[----:B------:R-:W-:Y:S04]  /*3070*/  STS.U16 [R160+0x8700], R177 ;  /* 0x008700b1a0007388 */ /* 0x000fe80000000400 */
[----:B------:R1:W-:Y:S04]  /*3080*/  STS.U16 [R159+0x8380], R176 ;  /* 0x008380b09f007388 */ /* 0x0003e80000000400 */
[----:B------:R2:W-:Y:S01]  /*3090*/  STS.U16 [R159+0x8780], R4 ;  /* 0x008780049f007388 */ /* 0x0005e20000000400 */
[----:B------:R3:W-:Y:S06]  /*30a0*/  MEMBAR.ALL.CTA ;  /* 0x0000000000007992 */ /* 0x0007ec0000008000 */
[----:B---3--:R-:W3:Y:S02]  /*30b0*/  FENCE.VIEW.ASYNC.S ;  /* 0x00000000000073c6 */ /* 0x008ee40000000000 */
[----:B---3--:R-:W-:Y:S06]  /*30c0*/  BAR.SYNC.DEFER_BLOCKING 0x0 ;  /* 0x0000000000007b1d */ /* 0x008fec0000010000 */
[----:B------:R-:W-:-:S06]  /*30d0*/  WARPGROUP.ARRIVE ;  /* 0x00000000000079c5 */ /* 0x000fcc0000000000 */
[----:B------:R-:W-:Y:S04]  /*30e0*/  HGMMA.64x8x16.F32 R88, gdesc[UR56].tnspA, RZ, !UPT ;  /* 0x20000000385879f0 */ /* 0x000fe8000c7008ff */
[----:B------:R-:W-:Y:S04]  /*30f0*/  HGMMA.64x8x16.F32 R88, gdesc[UR4].tnspA, R88 ;  /* 0x20000000045879f0 */ /* 0x000fe80008700858 */
        /* <DEDUP_REMOVED lines=10> */
[----:B------:R-:W-:Y:S01]  /*31a0*/  HGMMA.64x8x16.F32 R88, gdesc[UR40].tnspA, R88 ;  /* 0x20000000285879f0 */ /* 0x000fe20008700858 */
[----:B------:R-:W-:-:S02]  /*31b0*/  R2UR UR51, R189 ;  /* 0x00000000bd3372ca */ /* 0x000fc400000e0000 */
[----:B------:R-:W-:Y:S02]  /*31c0*/  R2UR UR50, R191 ;  /* 0x00000000bf3272ca */ /* 0x000fe400000e0000 */
[----:B------:R-:W-:Y:S02]  /*31d0*/  R2UR UR49, R193 ;  /* 0x00000000c13172ca */ /* 0x000fe400000e0000 */
[----:B------:R-:W-:Y:S01]  /*31e0*/  R2UR UR48, R195 ;  /* 0x00000000c33072ca */ /* 0x000fe200000e0000 */
[----:B------:R-:W-:Y:S01]  /*31f0*/  HGMMA.64x8x16.F32 R88, gdesc[UR44].tnspA, R88 ;  /* 0x200000002c5879f0 */ /* 0x000fe20008700858 */
[----:B------:R-:W-:Y:S01]  /*3200*/  UMOV UR58, UR52 ;  /* 0x00000034003a7c82 */ /* 0x000fe20008000000 */
[----:B------:R-:W-:Y:S01]  /*3210*/  UMOV UR59, UR53 ;  /* 0x00000035003b7c82 */ /* 0x000fe20008000000 */
[----:B------:R-:W-:Y:S02]  /*3220*/  R2UR UR55, R196 ;  /* 0x00000000c43772ca */ /* 0x000fe400000e0000 */
[----:B------:R-:W-:-:S02]  /*3230*/  R2UR UR54, R197 ;  /* 0x00000000c53672ca */ /* 0x000fc400000e0000 */
[----:B------:R-:W-:Y:S02]  /*3240*/  R2UR UR53, R198 ;  /* 0x00000000c63572ca */ /* 0x000fe400000e0000 */
[----:B------:R-:W-:-:S03]  /*3250*/  R2UR UR52, R199 ;  /* 0x00000000c73472ca */ /* 0x000fc600000e0000 */
[----:B------:R-:W-:Y:S01]  /*3260*/  HGMMA.64x8x16.F32 R88, gdesc[UR48].tnspA, R88 ;  /* 0x20000000305879f0 */ /* 0x000fe20008700858 */
[----:B0-----:R-:W-:Y:S02]  /*3270*/  MOV R175, UR51 ;  /* 0x0000003300af7c02 */ /* 0x001fe40008000f00 */
[----:B-1----:R-:W-:Y:S01]  /*3280*/  MOV R176, UR50 ;  /* 0x0000003200b07c02 */ /* 0x002fe20008000f00 */
[----:B------:R-:W-:Y:S01]  /*3290*/  UIADD3.64 UR50, UR6, 0x3e, URZ ;  /* 0x0000003e06327897 */ /* 0x000fe2000fffe03f */
[----:B------:R-:W-:Y:S01]  /*32a0*/  MOV R177, UR49 ;  /* 0x0000003100b17c02 */ /* 0x000fe20008000f00 */
[----:B------:R-:W-:Y:S01]  /*32b0*/  UMOV UR49, UR57 ;  /* 0x0000003900317c82 */ /* 0x000fe20008000000 */
[----:B------:R-:W-:Y:S01]  /*32c0*/  MOV R178, UR48 ;  /* 0x0000003000b27c02 */ /* 0x000fe20008000f00 */
[----:B------:R-:W-:Y:S01]  /*32d0*/  UMOV UR48, UR56 ;  /* 0x0000003800307c82 */ /* 0x000fe20008000000 */
[----:B--2---:R-:W-:Y:S01]  /*32e0*/  MOV R4, UR11 ;  /* 0x0000000b00047c02 */ /* 0x004fe20008000f00 */
[----:B------:R-:W-:Y:S04]  /*32f0*/  HGMMA.64x8x16.F32 R88, gdesc[UR52].tnspA, R88 ;  /* 0x20000000345879f0 */ /* 0x000fe80008700858 */
[----:B------:R-:W-:Y:S01]  /*3300*/  HGMMA.64x8x16.F32 R92, gdesc[UR48].tnspA, RZ, !UPT ;  /* 0x20000000305c79f0 */ /* 0x000fe2000c7008ff */
[----:B------:R-:W-:Y:S01]  /*3310*/  MOV R5, UR10 ;  /* 0x0000000a00057c02 */ /* 0x000fe20008000f00 */
[----:B------:R-:W-:Y:S01]  /*3320*/  UIADD3.64 UR10, UR6, 0x40, URZ ;  /* 0x00000040060a7897 */ /* 0x000fe2000fffe03f */
[----:B------:R-:W-:Y:S01]  /*3330*/  MOV R173, UR9 ;  /* 0x0000000900ad7c02 */ /* 0x000fe20008000f00 */
[----:B------:R-:W-:Y:S01]  /*3340*/  UMOV UR9, UR5 ;  /* 0x0000000500097c82 */ /* 0x000fe20008000000 */
[----:B------:R-:W-:Y:S01]  /*3350*/  MOV R174, UR8 ;  /* 0x0000000800ae7c02 */ /* 0x000fe20008000f00 */
[----:B------:R-:W-:Y:S01]  /*3360*/  UMOV UR8, UR4 ;  /* 0x0000000400087c82 */ /* 0x000fe20008000000 */
[----:B------:R-:W-:Y:S01]  /*3370*/  MOV R179, UR55 ;  /* 0x0000003700b37c02 */ /* 0x000fe20008000f00 */
[----:B------:R-:W-:Y:S01]  /*3380*/  UIADD3.64 UR48, UR4, 0x80, URZ ;  /* 0x0000008004307897 */ /* 0x000fe2000fffe03f */
[----:B------:R-:W-:-:S02]  /*3390*/  MOV R180, UR54 ;  /* 0x0000003600b47c02 */ /* 0x000fc40008000f00 */
[----:B------:R-:W-:Y:S01]  /*33a0*/  HGMMA.64x8x16.F32 R92, gdesc[UR8].tnspA, R92 ;  /* 0x20000000085c79f0 */ /* 0x000fe2000870085c */
[----:B------:R-:W-:Y:S01]  /*33b0*/  UIADD3.64 UR54, UR6, 0x42, URZ ;  /* 0x0000004206367897 */ /* 0x000fe2000fffe03f */
[----:B------:R-:W-:Y:S02]  /*33c0*/  MOV R181, UR53 ;  /* 0x0000003500b57c02 */ /* 0x000fe40008000f00 */
[----:B------:R-:W-:Y:S01]  /*33d0*/  UMOV UR53, UR49 ;  /* 0x0000003100357c82 */ /* 0x000fe20008000000 */
[----:B------:R-:W-:Y:S01]  /*33e0*/  MOV R182, UR52 ;  /* 0x0000003400b67c02 */ /* 0x000fe20008000f00 */
[----:B------:R-:W-:Y:S01]  /*33f0*/  UMOV UR52, UR48 ;  /* 0x0000003000347c82 */ /* 0x000fe20008000000 */
[----:B------:R-:W-:-:S03]  /*3400*/  UIADD3.64 UR50, UR6, 0x44, URZ ;  /* 0x0000004406327897 */ /* 0x000fc6000fffe03f */
[----:B------:R-:W-:Y:S01]  /*3410*/  HGMMA.64x8x16.F32 R92, gdesc[UR52].tnspA, R92 ;  /* 0x20000000345c79f0 */ /* 0x000fe2000870085c */
[----:B------:R-:W-:Y:S01]  /*3420*/  UMOV UR48, UR58 ;  /* 0x0000003a00307c82 */ /* 0x000fe20008000000 */
[----:B------:R-:W-:Y:S01]  /*3430*/  UMOV UR49, UR59 ;  /* 0x0000003b00317c82 */ /* 0x000fe20008000000 */
[----:B------:R-:W-:Y:S02]  /*3440*/  R2UR UR9, R173 ;  /* 0x00000000ad0972ca */ /* 0x000fe400000e0000 */
[----:B------:R-:W-:Y:S01]  /*3450*/  R2UR UR8, R174 ;  /* 0x00000000ae0872ca */ /* 0x000fe200000e0000 */
[----:B------:R-:W-:Y:S01]  /*3460*/  UIADD3.64 UR54, UR6, 0xbe, URZ ;  /* 0x000000be06367897 */ /* 0x000fe2000fffe03f */
[----:B------:R-:W-:Y:S11]  /*3470*/  HGMMA.64x8x16.F32 R92, gdesc[UR48].tnspA, R92 ;  /* 0x20000000305c79f0 */ /* 0x000ff6000870085c */
[----:B------:R-:W-:Y:S01]  /*3480*/  UMOV UR52, UR8 ;  /* 0x0000000800347c82 */ /* 0x000fe20008000000 */
[----:B------:R-:W-:Y:S01]  /*3490*/  UMOV UR53, UR9 ;  /* 0x0000000900357c82 */ /* 0x000fe20008000000 */
[----:B------:R-:W-:Y:S01]  /*34a0*/  UIADD3.64 UR50, UR6, 0xc0, URZ ;  /* 0x000000c006327897 */ /* 0x000fe2000fffe03f */
[----:B------:R-:W-:Y:S01]  /*34b0*/  HGMMA.64x8x16.F32 R92, gdesc[UR52].tnspA, R92 ;  /* 0x20000000345c79f0 */ /* 0x000fe2000870085c */
[----:B------:R-:W-:Y:S01]  /*34c0*/  UMOV UR48, UR12 ;  /* 0x0000000c00307c82 */ /* 0x000fe20008000000 */
[----:B------:R-:W-:Y:S01]  /*34d0*/  UMOV UR49, UR13 ;  /* 0x0000000d00317c82 */ /* 0x000fe20008000000 */
[----:B------:R-:W-:-:S05]  /*34e0*/  UIADD3.64 UR54, UR6, 0xc2, URZ ;  /* 0x000000c206367897 */ /* 0x000fca000fffe03f */
[----:B------:R-:W-:Y:S01]  /*34f0*/  HGMMA.64x8x16.F32 R92, gdesc[UR48].tnspA, R92 ;  /* 0x20000000305c79f0 */ /* 0x000fe2000870085c */
        /* <DEDUP_REMOVED lines=32> */
[----:B------:R-:W-:Y:S02]  /*3700*/  R2UR UR49, R177 ;  /* 0x00000000b13172ca */ /* 0x000fe400000e0000 */
[----:B------:R-:W-:-:S11]  /*3710*/  R2UR UR48, R178 ;  /* 0x00000000b23072ca */ /* 0x000fd600000e0000 */
[----:B------:R-:W-:Y:S02]  /*3720*/  UMOV UR53, UR49 ;  /* 0x0000003100357c82 */ /* 0x000fe40008000000 */
[----:B------:R-:W-:Y:S02]  /*3730*/  UMOV UR52, UR48 ;  /* 0x0000003000347c82 */ /* 0x000fe40008000000 */
[----:B------:R-:W-:Y:S01]  /*3740*/  HGMMA.64x8x16.F32 R92, gdesc[UR52].tnspA, R92 ;  /* 0x20000000345c79f0 */ /* 0x000fe2000870085c */
[----:B------:R-:W-:Y:S02]  /*3750*/  R2UR UR53, R181 ;  /* 0x00000000b53572ca */ /* 0x000fe400000e0000 */
[----:B------:R-:W-:Y:S01]  /*3760*/  R2UR UR52, R182 ;  /* 0x00000000b63472ca */ /* 0x000fe200000e0000 */
[----:B------:R-:W-:Y:S01]  /*3770*/  UIADD3.64 UR58, UR6, 0x1c4, URZ ;  /* 0x000001c4063a7897 */ /* 0x000fe2000fffe03f */
[----:B------:R-:W-:Y:S02]  /*3780*/  MOV R183, UR57 ;  /* 0x0000003900b77c02 */ /* 0x000fe40008000f00 */
[----:B------:R-:W-:-:S07]  /*3790*/  MOV R184, UR56 ;  /* 0x0000003800b87c02 */ /* 0x000fce0008000f00 */
[----:B------:R-:W-:Y:S02]  /*37a0*/  UMOV UR57, UR53 ;  /* 0x0000003500397c82 */ /* 0x000fe40008000000 */
[----:B------:R-:W-:Y:S01]  /*37b0*/  UMOV UR56, UR52 ;  /* 0x0000003400387c82 */ /* 0x000fe20008000000 */
[----:B------:R-:W-:Y:S01]  /*37c0*/  R2UR UR11, R4 ;  /* 0x00000000040b72ca */ /* 0x000fe200000e0000 */
[----:B------:R-:W-:Y:S01]  /*37d0*/  IMAD.WIDE R186, R155, 0x2, R106 ;  /* 0x000000029bba7825 */ /* 0x000fe200078e026a */
[----:B------:R-:W-:Y:S02]  /*37e0*/  R2UR UR10, R5 ;  /* 0x00000000050a72ca */ /* 0x000fe400000e0000 */
[----:B------:R-:W-:Y:S01]  /*37f0*/  R2UR UR51, R175 ;  /* 0x00000000af3372ca */ /* 0x000fe200000e0000 */
[----:B------:R-:W-:Y:S01]  /*3800*/  IMAD.WIDE R4, R155, 0x2, R112 ;  /* 0x000000029b047825 */ /* 0x000fe200078e0270 */
[----:B------:R-:W-:Y:S01]  /*3810*/  R2UR UR50, R176 ;  /* 0x00000000b03272ca */ /* 0x000fe200000e0000 */
[----:B------:R-:W2:Y:S01]  /*3820*/  LDG.E.U16 R187, desc[UR60][R186.64] ;  /* 0x0000003cbabb7981 */ /* 0x000ea2000c1e1500 */
[----:B------:R-:W-:Y:S01]  /*3830*/  R2UR UR55, R179 ;  /* 0x00000000b33772ca */ /* 0x000fe200000e0000 */
[C---:B------:R-:W-:Y:S01]  /*3840*/  IMAD.WIDE R174, R155.reuse, 0x2, R100 ;  /* 0x000000029bae7825 */ /* 0x040fe200078e0264 */
[----:B------:R-:W-:Y:S01]  /*3850*/  R2UR UR54, R180 ;  /* 0x00000000b43672ca */ /* 0x000fe200000e0000 */
[----:B------:R-:W3:Y:S02]  /*3860*/  LDG.E.U16 R5, desc[UR60][R4.64] ;  /* 0x0000003c04057981 */ /* 0x000ee4000c1e1500 */
[----:B------:R-:W-:-:S02]  /*3870*/  IMAD.WIDE R176, R155, 0x2, R108 ;  /* 0x000000029bb07825 */ /* 0x000fc400078e026c */
[----:B------:R-:W4:Y:S02]  /*3880*/  LDG.E.U16 R175, desc[UR60][R174.64] ;  /* 0x0000003caeaf7981 */ /* 0x000f24000c1e1500 */
[C---:B------:R-:W-:Y:S02]  /*3890*/  IMAD.WIDE R178, R155.reuse, 0x2, R98 ;  /* 0x000000029bb27825 */ /* 0x040fe400078e0262 */
[----:B------:R-:W5:Y:S02]  /*38a0*/  LDG.E.U16 R177, desc[UR60][R176.64] ;  /* 0x0000003cb0b17981 */ /* 0x000f64000c1e1500 */
[C---:B------:R-:W-:Y:S02]  /*38b0*/  IMAD.WIDE R180, R155.reuse, 0x2, R96 ;  /* 0x000000029bb47825 */ /* 0x040fe400078e0260 */
[----:B------:R-:W5:Y:S02]  /*38c0*/  LDG.E.U16 R179, desc[UR60][R178.64] ;  /* 0x0000003cb2b37981 */ /* 0x000f64000c1e1500 */
[----:B------:R-:W-:-:S02]  /*38d0*/  IMAD.WIDE R188, R155, 0x2, R18 ;  /* 0x000000029bbc7825 */ /* 0x000fc400078e0212 */
[----:B------:R-:W5:Y:S01]  /*38e0*/  LDG.E.U16 R181, desc[UR60][R180.64] ;  /* 0x0000003cb4b57981 */ /* 0x000f62000c1e1500 */
[----:B------:R-:W-:Y:S01]  /*38f0*/  HGMMA.64x8x16.F32 R92, gdesc[UR56].tnspA, R92, gsb0 ;  /* 0x20000000385c79f0 */ /* 0x000fe2000800085c */
[----:B------:R-:W-:Y:S01]  /*3900*/  R2UR UR56, R184 ;  /* 0x00000000b83872ca */ /* 0x000fe200000e0000 */
[----:B------:R-:W-:Y:S01]  /*3910*/  IMAD.WIDE R184, R155, 0x2, R110 ;  /* 0x000000029bb87825 */ /* 0x000fe200078e026e */
[----:B------:R-:W-:Y:S01]  /*3920*/  R2UR UR57, R183 ;  /* 0x00000000b73972ca */ /* 0x000fe200000e0000 */
[----:B------:R-:W5:Y:S02]  /*3930*/  LDG.E.U16 R189, desc[UR60][R188.64] ;  /* 0x0000003cbcbd7981 */ /* 0x000f64000c1e1500 */
[C---:B------:R-:W-:Y:S02]  /*3940*/  IMAD.WIDE R182, R155.reuse, 0x2, R22 ;  /* 0x000000029bb67825 */ /* 0x040fe400078e0216 */
[----:B------:R0:W5:Y:S02]  /*3950*/  LDG.E.U16 R173, desc[UR60][R184.64] ;  /* 0x0000003cb8ad7981 */ /* 0x000164000c1e1500 */
[----:B------:R-:W-:-:S02]  /*3960*/  IMAD.WIDE R190, R155, 0x2, R16 ;  /* 0x000000029bbe7825 */ /* 0x000fc400078e0210 */
[----:B------:R1:W5:Y:S02]  /*3970*/  LDG.E.U16 R183, desc[UR60][R182.64] ;  /* 0x0000003cb6b77981 */ /* 0x000364000c1e1500 */
[C---:B------:R-:W-:Y:S02]  /*3980*/  IMAD.WIDE R194, R155.reuse, 0x2, R104 ;  /* 0x000000029bc27825 */ /* 0x040fe400078e0268 */
[----:B------:R-:W5:Y:S02]  /*3990*/  LDG.E.U16 R191, desc[UR60][R190.64] ;  /* 0x0000003cbebf7981 */ /* 0x000f64000c1e1500 */
[C---:B0-----:R-:W-:Y:S02]  /*39a0*/  IMAD.WIDE R184, R155.reuse, 0x2, R20 ;  /* 0x000000029bb87825 */ /* 0x041fe400078e0214 */
[----:B------:R-:W5:Y:S02]  /*39b0*/  LDG.E.U16 R195, desc[UR60][R194.64] ;  /* 0x0000003cc2c37981 */ /* 0x000f64000c1e1500 */
[C---:B------:R-:W-:Y:S01]  /*39c0*/  IMAD.WIDE R192, R155.reuse, 0x2, R14 ;  /* 0x000000029bc07825 */ /* 0x040fe200078e020e */
[----:B-1----:R-:W0:Y:S01]  /*39d0*/  LDC R182, c[0x0][0x238] ;  /* 0x00008e00ffb67b82 */ /* 0x002e220000000800 */
[----:B------:R1:W5:Y:S02]  /*39e0*/  LDG.E.U16 R185, desc[UR60][R184.64] ;  /* 0x0000003cb8b97981 */ /* 0x000364000c1e1500 */
[----:B------:R-:W-:-:S02]  /*39f0*/  IMAD.WIDE R198, R155, 0x2, R12 ;  /* 0x000000029bc67825 */ /* 0x000fc400078e020c */
[----:B------:R-:W5:Y:S02]  /*3a00*/  LDG.E.U16 R193, desc[UR60][R192.64] ;  /* 0x0000003cc0c17981 */ /* 0x000f64000c1e1500 */
[C---:B------:R-:W-:Y:S02]  /*3a10*/  IMAD.WIDE R196, R155.reuse, 0x2, R10 ;  /* 0x000000029bc47825 */ /* 0x040fe400078e020a */
[----:B------:R-:W5:Y:S02]  /*3a20*/  LDG.E.U16 R199, desc[UR60][R198.64] ;  /* 0x0000003cc6c77981 */ /* 0x000f64000c1e1500 */
[----:B------:R-:W-:Y:S02]  /*3a30*/  IMAD.WIDE R200, R155, 0x2, R102 ;  /* 0x000000029bc87825 */ /* 0x000fe400078e0266 */
[----:B------:R-:W5:Y:S04]  /*3a40*/  LDG.E.U16 R197, desc[UR60][R196.64] ;  /* 0x0000003cc4c57981 */ /* 0x000f68000c1e1500 */
[----:B------:R-:W5:Y:S01]  /*3a50*/  LDG.E.U16 R201, desc[UR60][R200.64] ;  /* 0x0000003cc8c97981 */ /* 0x000f62000c1e1500 */
[----:B------:R-:W-:-:S04]  /*3a60*/  LEA R178, P1, R7, R168, 0x1 ;  /* 0x000000a807b27211 */ /* 0x000fc800078208ff */
[CC--:B------:R-:W-:Y:S01]  /*3a70*/  ISETP.GE.U32.AND P2, PT, R178.reuse, R166.reuse, PT ;  /* 0x000000a6b200720c */ /* 0x0c0fe20003f46070 */
[----:B------:R-:W-:Y:S01]  /*3a80*/  IMAD.X R180, RZ, RZ, R157, P1 ;  /* 0x000000ffffb47224 */ /* 0x000fe200008e069d */
[C---:B------:R-:W-:Y:S01]  /*3a90*/  ISETP.GT.U32.AND P1, PT, R178.reuse, R166, PT ;  /* 0x000000a6b200720c */ /* 0x040fe20003f24070 */
[----:B------:R-:W-:Y:S02]  /*3aa0*/  WARPGROUP.DEPBAR.LE gsb0, 0x0 ;  /* 0x00008000000079c5 */ /* 0x000fe40000010000 */
[----:B------:R-:W-:Y:S01]  /*3ab0*/  IADD3 R176, P4, R178, 0x9, RZ ;  /* 0x00000009b2b07810 */ /* 0x000fe20007f9e0ff */
[-C--:B0-----:R-:W-:Y:S01]  /*3ac0*/  FMUL R90, R90, R182.reuse ;  /* 0x000000b65a5a7220 */ /* 0x081fe20000400000 */
[----:B------:R-:W-:Y:S01]  /*3ad0*/  FMUL R91, R91, R182 ;  /* 0x000000b65b5b7220 */ /* 0x000fe20000400000 */
[----:B------:R-:W-:Y:S02]  /*3ae0*/  ISETP.GT.U32.AND P0, PT, R178, R153, PT ;  /* 0x00000099b200720c */ /* 0x000fe40003f04070 */
[----:B------:R-:W-:-:S02]  /*3af0*/  ISETP.GT.U32.AND.EX P1, PT, R180, RZ, PT, P1 ;  /* 0x000000ffb400720c */ /* 0x000fc40003f24110 */
[----:B------:R-:W-:Y:S01]  /*3b00*/  ISETP.GE.U32.AND.EX P2, PT, R180, RZ, PT, P2 ;  /* 0x000000ffb400720c */ /* 0x000fe20003f46120 */
[----:B-1----:R-:W-:Y:S02]  /*3b10*/  IMAD.X R184, RZ, RZ, R180, P4 ;  /* 0x000000ffffb87224 */ /* 0x002fe400020e06b4 */
[----:B------:R-:W-:Y:S01]  /*3b20*/  FMUL R94, R94, R182 ;  /* 0x000000b65e5e7220 */ /* 0x000fe20000400000 */
[----:B------:R-:W-:Y:S01]  /*3b30*/  ISETP.GT.U32.AND.EX P0, PT, R180, RZ, PT, P0 ;  /* 0x000000ffb400720c */ /* 0x000fe20003f04100 */
[----:B------:R-:W-:Y:S01]  /*3b40*/  BAR.SYNC.DEFER_BLOCKING 0x0 ;  /* 0x0000000000007b1d */ /* 0x000fe20000010000 */
[----:B------:R-:W-:Y:S02]  /*3b50*/  ISETP.GT.U32.AND P5, PT, R176, R166, PT ;  /* 0x000000a6b000720c */ /* 0x000fe40003fa4070 */
[----:B------:R-:W-:Y:S02]  /*3b60*/  FSEL R90, R90, -INF , !P1 ;  /* 0xff8000005a5a7808 */ /* 0x000fe40004800000 */
[----:B------:R-:W-:Y:S01]  /*3b70*/  FSEL R91, R91, -INF , !P2 ;  /* 0xff8000005b5b7808 */ /* 0x000fe20005000000 */
[----:B------:R-:W-:Y:S01]  /*3b80*/  FMUL R95, R95, R182 ;  /* 0x000000b65f5f7220 */ /* 0x000fe20000400000 */
[----:B------:R-:W-:-:S02]  /*3b90*/  ISETP.GT.U32.AND.EX P1, PT, R184, RZ, PT, P5 ;  /* 0x000000ffb800720c */ /* 0x000fc40003f24150 */
[----:B------:R-:W-:Y:S02]  /*3ba0*/  FSEL R94, R94, -INF , !P0 ;  /* 0xff8000005e5e7808 */ /* 0x000fe40004000000 */
[----:B------:R-:W-:Y:S02]  /*3bb0*/  FMNMX R203, R90, R91, !PT ;  /* 0x0000005b5acb7209 */ /* 0x000fe40007800000 */
[----:B------:R-:W-:Y:S02]  /*3bc0*/  FSEL R95, R95, -INF , !P1 ;  /* 0xff8000005f5f7808 */ /* 0x000fe40004800000 */
[----:B------:R-:W-:Y:S02]  /*3bd0*/  FMNMX R4, R94, R203, !PT ;  /* 0x000000cb5e047209 */ /* 0x000fe40007800000 */
[----:B------:R-:W-:Y:S02]  /*3be0*/  ISETP.GE.U32.AND P2, PT, R178, R153, PT ;  /* 0x00000099b200720c */ /* 0x000fe40003f46070 */
[----:B------:R-:W-:-:S02]  /*3bf0*/  FMNMX R174, R95, R4, !PT ;  /* 0x000000045fae7209 */ /* 0x000fc40007800000 */
[----:B------:R-:W-:-:S03]  /*3c00*/  IADD3 R178, P4, R178, 0x8, RZ ;  /* 0x00000008b2b27810 */ /* 0x000fc60007f9e0ff */
[----:B------:R-:W0:Y:S01]  /*3c10*/  SHFL.BFLY PT, R205, R174, 0x2, 0x1f ;  /* 0x0c401f00aecd7f89 */ /* 0x000e2200000e0000 */
[-C--:B------:R-:W-:Y:S01]  /*3c20*/  FMUL R88, R88, R182.reuse ;  /* 0x000000b658587220 */ /* 0x080fe20000400000 */
[----:B------:R-:W-:Y:S02]  /*3c30*/  IMAD.X R4, RZ, RZ, R180, P4 ;  /* 0x000000ffff047224 */ /* 0x000fe400020e06b4 */
[-C--:B------:R-:W-:Y:S01]  /*3c40*/  FMUL R89, R89, R182.reuse ;  /* 0x000000b659597220 */ /* 0x080fe20000400000 */
[-C--:B------:R-:W-:Y:S02]  /*3c50*/  ISETP.GT.U32.AND P1, PT, R178, R153.reuse, PT ;  /* 0x00000099b200720c */ /* 0x080fe40003f24070 */
[----:B------:R-:W-:Y:S01]  /*3c60*/  ISETP.GE.U32.AND.EX P2, PT, R180, RZ, PT, P2 ;  /* 0x000000ffb400720c */ /* 0x000fe20003f46120 */
[----:B------:R-:W-:Y:S01]  /*3c70*/  FMUL R92, R92, R182 ;  /* 0x000000b65c5c7220 */ /* 0x000fe20000400000 */
[----:B------:R-:W-:Y:S02]  /*3c80*/  ISETP.GT.U32.AND P4, PT, R176, R153, PT ;  /* 0x00000099b000720c */ /* 0x000fe40003f84070 */
[----:B------:R-:W-:-:S02]  /*3c90*/  ISETP.GT.U32.AND.EX P1, PT, R4, RZ, PT, P1 ;  /* 0x000000ff0400720c */ /* 0x000fc40003f24110 */
[----:B------:R-:W-:Y:S02]  /*3ca0*/  FSEL R88, R88, -INF , !P0 ;  /* 0xff80000058587808 */ /* 0x000fe40004000000 */
[----:B------:R-:W-:Y:S01]  /*3cb0*/  FSEL R89, R89, -INF , !P2 ;  /* 0xff80000059597808 */ /* 0x000fe20005000000 */
[----:B------:R-:W-:Y:S01]  /*3cc0*/  FMUL R93, R93, R182 ;  /* 0x000000b65d5d7220 */ /* 0x000fe20000400000 */
[----:B------:R-:W-:Y:S02]  /*3cd0*/  ISETP.GT.U32.AND.EX P0, PT, R184, RZ, PT, P4 ;  /* 0x000000ffb800720c */ /* 0x000fe40003f04140 */
[----:B------:R-:W-:Y:S02]  /*3ce0*/  FSEL R92, R92, -INF , !P1 ;  /* 0xff8000005c5c7808 */ /* 0x000fe40004800000 */
[----:B------:R-:W-:Y:S02]  /*3cf0*/  FMNMX R203, R88, R89, !PT ;  /* 0x0000005958cb7209 */ /* 0x000fe40007800000 */
[----:B------:R-:W-:-:S02]  /*3d00*/  FSEL R93, R93, -INF , !P0 ;  /* 0xff8000005d5d7808 */ /* 0x000fc40004000000 */
[----:B------:R-:W-:-:S04]  /*3d10*/  FMNMX R4, R92, R203, !PT ;  /* 0x000000cb5c047209 */ /* 0x000fc80007800000 */
[----:B------:R-:W-:Y:S02]  /*3d20*/  FMNMX R4, R93, R4, !PT ;  /* 0x000000045d047209 */ /* 0x000fe40007800000 */
[----:B0-----:R-:W-:-:S03]  /*3d30*/  FMNMX R205, R174, R205, !PT ;  /* 0x000000cdaecd7209 */ /* 0x001fc60007800000 */
[----:B------:R-:W0:Y:S04]  /*3d40*/  SHFL.BFLY PT, R203, R4, 0x2, 0x1f ;  /* 0x0c401f0004cb7f89 */ /* 0x000e2800000e0000 */
[----:B------:R-:W1:Y:S01]  /*3d50*/  SHFL.BFLY PT, R174, R205, 0x1, 0x1f ;  /* 0x0c201f00cdae7f89 */ /* 0x000e6200000e0000 */
[----:B0-----:R-:W-:Y:S02]  /*3d60*/  FMNMX R203, R4, R203, !PT ;  /* 0x000000cb04cb7209 */ /* 0x001fe40007800000 */
[----:B-1----:R-:W-:-:S03]  /*3d70*/  FMNMX R176, R205, R174, !PT ;  /* 0x000000aecdb07209 */ /* 0x002fc60007800000 */
[----:B------:R-:W0:Y:S01]  /*3d80*/  SHFL.BFLY PT, R174, R203, 0x1, 0x1f ;  /* 0x0c201f00cbae7f89 */ /* 0x000e2200000e0000 */
[----:B------:R-:W-:-:S05]  /*3d90*/  FMNMX R176, R176, R171, !PT ;  /* 0x000000abb0b07209 */ /* 0x000fca0007800000 */
[----:B------:R-:W-:-:S04]  /*3da0*/  FADD R91, R91, -R176 ;  /* 0x800000b05b5b7221 */ /* 0x000fc80000000000 */
[----:B------:R-:W-:Y:S01]  /*3db0*/  FMUL R178, R91, 1.4426950216293334961 ;  /* 0x3fb8aa3b5bb27820 */ /* 0x000fe20000400000 */
[--C-:B------:R-:W-:Y:S01]  /*3dc0*/  FADD R4, R95, -R176.reuse ;  /* 0x800000b05f047221 */ /* 0x100fe20000000000 */
[----:B------:R-:W-:Y:S01]  /*3dd0*/  FADD R94, R94, -R176 ;  /* 0x800000b05e5e7221 */ /* 0x000fe20000000000 */
[----:B0-----:R-:W-:-:S04]  /*3de0*/  FMNMX R91, R203, R174, !PT ;  /* 0x000000aecb5b7209 */ /* 0x001fc80007800000 */
[----:B------:R-:W-:Y:S01]  /*3df0*/  FMNMX R95, R91, R172, !PT ;  /* 0x000000ac5b5f7209 */ /* 0x000fe20007800000 */
[----:B------:R-:W-:-:S04]  /*3e00*/  FADD R91, -R176, R171 ;  /* 0x000000abb05b7221 */ /* 0x000fc80000000100 */
[--C-:B------:R-:W-:Y:S01]  /*3e10*/  FADD R88, R88, -R95.reuse ;  /* 0x8000005f58587221 */ /* 0x100fe20000000000 */
[--C-:B------:R-:W-:Y:S01]  /*3e20*/  FADD R92, R92, -R95.reuse ;  /* 0x8000005f5c5c7221 */ /* 0x100fe20000000000 */
[--C-:B------:R-:W-:Y:S01]  /*3e30*/  FADD R93, R93, -R95.reuse ;  /* 0x8000005f5d5d7221 */ /* 0x100fe20000000000 */
[----:B------:R-:W-:Y:S01]  /*3e40*/  FADD R90, R90, -R176 ;  /* 0x800000b05a5a7221 */ /* 0x000fe20000000000 */
[----:B------:R-:W-:Y:S01]  /*3e50*/  FMUL R88, R88, 1.4426950216293334961 ;  /* 0x3fb8aa3b58587820 */ /* 0x000fe20000400000 */
[----:B------:R-:W-:Y:S01]  /*3e60*/  FADD R89, R89, -R95 ;  /* 0x8000005f59597221 */ /* 0x000fe20000000000 */
[----:B------:R-:W-:Y:S01]  /*3e70*/  FMUL R94, R94, 1.4426950216293334961 ;  /* 0x3fb8aa3b5e5e7820 */ /* 0x000fe20000400000 */
[----:B------:R-:W-:Y:S01]  /*3e80*/  FMUL R4, R4, 1.4426950216293334961 ;  /* 0x3fb8aa3b04047820 */ /* 0x000fe20000400000 */
[----:B------:R-:W-:Y:S01]  /*3e90*/  FMUL R91, R91, 1.4426950216293334961 ;  /* 0x3fb8aa3b5b5b7820 */ /* 0x000fe20000400000 */
[----:B------:R-:W-:Y:S01]  /*3ea0*/  FMUL R92, R92, 1.4426950216293334961 ;  /* 0x3fb8aa3b5c5c7820 */ /* 0x000fe20000400000 */
[----:B------:R-:W-:Y:S01]  /*3eb0*/  FMUL R93, R93, 1.4426950216293334961 ;  /* 0x3fb8aa3b5d5d7820 */ /* 0x000fe20000400000 */
[----:B------:R-:W-:Y:S01]  /*3ec0*/  FMUL R90, R90, 1.4426950216293334961 ;  /* 0x3fb8aa3b5a5a7820 */ /* 0x000fe20000400000 */
[----:B------:R0:W-:Y:S01]  /*3ed0*/  MUFU.EX2 R171, R88 ;  /* 0x0000005800ab7308 */ /* 0x0001e20000000800 */
[----:B------:R-:W-:-:S07]  /*3ee0*/  FMUL R89, R89, 1.4426950216293334961 ;  /* 0x3fb8aa3b59597820 */ /* 0x000fce0000400000 */
[----:B------:R-:W1:Y:S01]  /*3ef0*/  MUFU.EX2 R207, R91 ;  /* 0x0000005b00cf7308 */ /* 0x000e620000000800 */
[----:B0-----:R-:W-:-:S07]  /*3f00*/  IMAD.SHL.U32 R88, R170, 0x40, RZ ;  /* 0x00000040aa587824 */ /* 0x001fce00078e00ff */
[----:B------:R-:W-:Y:S08]  /*3f10*/  MUFU.EX2 R203, R4 ;  /* 0x0000000400cb7308 */ /* 0x000ff00000000800 */
[----:B------:R-:W-:Y:S08]  /*3f20*/  MUFU.EX2 R180, R90 ;  /* 0x0000005a00b47308 */ /* 0x000ff00000000800 */
[----:B------:R-:W-:Y:S08]  /*3f30*/  MUFU.EX2 R205, R178 ;  /* 0x000000b200cd7308 */ /* 0x000ff00000000800 */
[----:B------:R-:W-:Y:S08]  /*3f40*/  MUFU.EX2 R94, R94 ;  /* 0x0000005e005e7308 */ /* 0x000ff00000000800 */
[----:B------:R0:W-:Y:S01]  /*3f50*/  MUFU.EX2 R4, R89 ;  /* 0x0000005900047308 */ /* 0x0001e20000000800 */
[----:B--2---:R-:W-:Y:S04]  /*3f60*/  STS.U16 [R158+0x8e00], R187 ;  /* 0x008e00bb9e007388 */ /* 0x004fe80000000400 */
[----:B---3--:R2:W-:Y:S04]  /*3f70*/  STS.U16 [R158+0x8000], R5 ;  /* 0x008000059e007388 */ /* 0x0085e80000000400 */
[----:B----4-:R-:W-:Y:S04]  /*3f80*/  STS.U16 [R158+0x8400], R175 ;  /* 0x008400af9e007388 */ /* 0x010fe80000000400 */
[----:B-----5:R-:W-:Y:S04]  /*3f90*/  STS.U16 [R158+0x8600], R177 ;  /* 0x008600b19e007388 */ /* 0x020fe80000000400 */
        /* <DEDUP_REMOVED lines=11> */
[----:B------:R-:W-:Y:S01]  /*4050*/  STS.U16 [R158+0x9e00], R201 ;  /* 0x009e00c99e007388 */ /* 0x000fe20000000400 */
[----:B------:R3:W-:Y:S06]  /*4060*/  MEMBAR.ALL.CTA ;  /* 0x0000000000007992 */ /* 0x0007ec0000008000 */
[----:B---3--:R-:W3:Y:S01]  /*4070*/  FENCE.VIEW.ASYNC.S ;  /* 0x00000000000073c6 */ /* 0x008ee20000000000 */
[----:B--2---:R-:W-:-:S04]  /*4080*/  FADD R5, -R95, R172 ;  /* 0x000000ac5f057221 */ /* 0x004fc80000000100 */
[----:B------:R-:W-:Y:S01]  /*4090*/  FMUL R5, R5, 1.4426950216293334961 ;  /* 0x3fb8aa3b05057820 */ /* 0x000fe20000400000 */
[----:B------:R-:W-:Y:S01]  /*40a0*/  MUFU.EX2 R92, R92 ;  /* 0x0000005c005c7308 */ /* 0x000fe20000000800 */
[----:B0-----:R-:W-:-:S07]  /*40b0*/  LOP3.LUT R89, R88, 0x100, RZ, 0xc0, !PT ;  /* 0x0000010058597812 */ /* 0x001fce00078ec0ff */
[----:B------:R-:W0:Y:S01]  /*40c0*/  MUFU.EX2 R5, R5 ;  /* 0x0000000500057308 */ /* 0x000e220000000800 */
[----:B------:R-:W-:-:S07]  /*40d0*/  LEA.HI R172, R152, R89, RZ, 0x1c ;  /* 0x0000005998ac7211 */ /* 0x000fce00078fe0ff */
[----:B------:R-:W2:Y:S01]  /*40e0*/  MUFU.EX2 R93, R93 ;  /* 0x0000005d005d7308 */ /* 0x000ea20000000800 */
[----:B------:R-:W-:Y:S01]  /*40f0*/  LOP3.LUT R172, R172, 0x3fff, RZ, 0xc0, !PT ;  /* 0x00003fffacac7812 */ /* 0x000fe200078ec0ff */
[-C--:B-1----:R-:W-:Y:S01]  /*4100*/  FMUL R26, R26, R207.reuse ;  /* 0x000000cf1a1a7220 */ /* 0x082fe20000400000 */
[-C--:B------:R-:W-:Y:S01]  /*4110*/  FMUL R27, R27, R207.reuse ;  /* 0x000000cf1b1b7220 */ /* 0x080fe20000400000 */
[-C--:B------:R-:W-:Y:S01]  /*4120*/  FMUL R30, R30, R207.reuse ;  /* 0x000000cf1e1e7220 */ /* 0x080fe20000400000 */
[----:B------:R-:W-:Y:S01]  /*4130*/  R2UR UR58, R172 ;  /* 0x00000000ac3a72ca */ /* 0x000fe200000e0000 */
[-C--:B------:R-:W-:Y:S01]  /*4140*/  FMUL R31, R31, R207.reuse ;  /* 0x000000cf1f1f7220 */ /* 0x080fe20000400000 */
        /* <DEDUP_REMOVED lines=27> */
[----:B------:R-:W-:Y:S01]  /*4300*/  FMUL R87, R87, R207 ;  /* 0x000000cf57577220 */ /* 0x000fe20000400000 */
[-C--:B0-----:R-:W-:Y:S01]  /*4310*/  FMUL R24, R24, R5.reuse ;  /* 0x0000000518187220 */ /* 0x081fe20000400000 */
        /* <DEDUP_REMOVED lines=31> */
[----:B------:R-:W-:-:S02]  /*4510*/  F2FP.F16.F32.PACK_AB R89, R205, R180 ;  /* 0x000000b4cd59723e */ /* 0x000fc400000000ff */
[----:B------:R-:W-:Y:S02]  /*4520*/  F2FP.F16.F32.PACK_AB R91, R203, R94 ;  /* 0x0000005ecb5b723e */ /* 0x000fe400000000ff */
[----:B------:R-:W-:Y:S02]  /*4530*/  F2FP.F16.F32.PACK_AB R88, R4, R171 ;  /* 0x000000ab0458723e */ /* 0x000fe400000000ff */
[----:B--2---:R-:W-:Y:S01]  /*4540*/  F2FP.F16.F32.PACK_AB R90, R93, R92 ;  /* 0x0000005c5d5a723e */ /* 0x004fe200000000ff */
[----:B---3--:R-:W-:Y:S06]  /*4550*/  BAR.SYNC.DEFER_BLOCKING 0x0 ;  /* 0x0000000000007b1d */ /* 0x008fec0000010000 */
[----:B------:R-:W-:Y:S01]  /*4560*/  UMOV UR59, 0xc0000010 ;  /* 0xc0000010003b7882 */ /* 0x000fe20000000000 */
[----:B------:R-:W-:-:S06]  /*4570*/  WARPGROUP.ARRIVE ;  /* 0x00000000000079c5 */ /* 0x000fcc0000000000 */
[----:B------:R-:W-:Y:S01]  /*4580*/  HGMMA.64x128x16.F32 R24, R88, gdesc[UR56], R24, gsb0 ;  /* 0x01e0003858187df0 */ /* 0x000fe20008000818 */
[----:B------:R-:W-:Y:S01]  /*4590*/  FADD R205, R180, R205 ;  /* 0x000000cdb4cd7221 */ /* 0x000fe20000000000 */
[----:B------:R-:W-:-:S03]  /*45a0*/  FADD R171, R171, R4 ;  /* 0x00000004abab7221 */ /* 0x000fc60000000000 */
[----:B------:R-:W-:Y:S01]  /*45b0*/  FADD R94, R94, R205 ;  /* 0x000000cd5e5e7221 */ /* 0x000fe20000000000 */
[----:B------:R-:W-:-:S03]  /*45c0*/  FADD R92, R92, R171 ;  /* 0x000000ab5c5c7221 */ /* 0x000fc60000000000 */
[----:B------:R-:W-:Y:S01]  /*45d0*/  FADD R94, R203, R94 ;  /* 0x0000005ecb5e7221 */ /* 0x000fe20000000000 */
[----:B------:R-:W-:-:S04]  /*45e0*/  FADD R92, R93, R92 ;  /* 0x0000005c5d5c7221 */ /* 0x000fc80000000000 */
[----:B------:R-:W0:Y:S04]  /*45f0*/  SHFL.BFLY PT, R171, R94, 0x2, 0x1f ;  /* 0x0c401f005eab7f89 */ /* 0x000e2800000e0000 */
[----:B------:R-:W1:Y:S01]  /*4600*/  SHFL.BFLY PT, R93, R92, 0x2, 0x1f ;  /* 0x0c401f005c5d7f89 */ /* 0x000e6200000e0000 */
[----:B------:R-:W-:-:S05]  /*4610*/  IADD3 R168, P0, R168, 0x10, RZ ;  /* 0x00000010a8a87810 */ /* 0x000fca0007f1e0ff */
[----:B------:R-:W-:Y:S02]  /*4620*/  IMAD.X R157, RZ, RZ, R157, P0 ;  /* 0x000000ffff9d7224 */ /* 0x000fe400000e069d */
[----:B0-----:R-:W-:Y:S01]  /*4630*/  FADD R171, R94, R171 ;  /* 0x000000ab5eab7221 */ /* 0x001fe20000000000 */
[----:B-1----:R-:W-:-:S04]  /*4640*/  FADD R93, R92, R93 ;  /* 0x0000005d5c5d7221 */ /* 0x002fc80000000000 */
[----:B------:R-:W0:Y:S04]  /*4650*/  SHFL.BFLY PT, R172, R171, 0x1, 0x1f ;  /* 0x0c201f00abac7f89 */ /* 0x000e2800000e0000 */
[----:B------:R-:W1:Y:S01]  /*4660*/  SHFL.BFLY PT, R4, R93, 0x1, 0x1f ;  /* 0x0c201f005d047f89 */ /* 0x000e6200000e0000 */
[----:B------:R-:W-:-:S04]  /*4670*/  ISETP.GE.U32.AND P0, PT, R168, R154, PT ;  /* 0x0000009aa800720c */ /* 0x000fc80003f06070 */
[----:B------:R-:W-:Y:S01]  /*4680*/  ISETP.GE.U32.AND.EX P0, PT, R157, RZ, PT, P0 ;  /* 0x000000ff9d00720c */ /* 0x000fe20003f06100 */
[----:B------:R-:W-:Y:S02]  /*4690*/  IMAD R155, R117, 0x10, R155 ;  /* 0x00000010759b7824 */ /* 0x000fe400078e029b */
[----:B------:R-:W-:Y:S02]  /*46a0*/  IMAD R169, R9, 0x10, R169 ;  /* 0x0000001009a97824 */ /* 0x000fe400078e02a9 */
[----:B0-----:R-:W-:Y:S01]  /*46b0*/  FADD R172, R171, R172 ;  /* 0x000000acabac7221 */ /* 0x001fe20000000000 */
[----:B-1----:R-:W-:-:S03]  /*46c0*/  FADD R4, R93, R4 ;  /* 0x000000045d047221 */ /* 0x002fc60000000000 */
[----:B------:R-:W-:Y:S01]  /*46d0*/  FFMA R116, R207, R116, R172 ;  /* 0x00000074cf747223 */ /* 0x000fe200000000ac */
[--C-:B------:R-:W-:Y:S02]  /*46e0*/  IMAD.MOV.U32 R172, RZ, RZ, R95.reuse ;  /* 0x000000ffffac7224 */ /* 0x100fe400078e005f */
[----:B------:R-:W-:Y:S01]  /*46f0*/  FFMA R8, R5, R8, R4 ;  /* 0x0000000805087223 */ /* 0x000fe20000000004 */
[----:B------:R-:W-:Y:S02]  /*4700*/  IMAD.MOV.U32 R5, RZ, RZ, R95 ;  /* 0x000000ffff057224 */ /* 0x000fe400078e005f */
[--C-:B------:R-:W-:Y:S02]  /*4710*/  IMAD.MOV.U32 R4, RZ, RZ, R176.reuse ;  /* 0x000000ffff047224 */ /* 0x100fe400078e00b0 */
[----:B------:R-:W-:Y:S01]  /*4720*/  IMAD.MOV.U32 R171, RZ, RZ, R176 ;  /* 0x000000ffffab7224 */ /* 0x000fe200078e00b0 */
[----:B------:R-:W-:Y:S02]  /*4730*/  WARPGROUP.DEPBAR.LE gsb0, 0x0 ;  /* 0x00008000000079c5 */ /* 0x000fe40000010000 */
[----:B------:R-:W-:Y:S05]  /*4740*/  @!P0 BRA `(.L_x_1) ;  /* 0xffffffe400588947 */ /* 0x000fea000383ffff */
.L_x_0:
[----:B------:R-:W-:Y:S01]  /*4750*/  FMUL R9, R86, 0.25 ;  /* 0x3e80000056097820 */ /* 0x000fe20000400000 */
[----:B------:R-:W-:Y:S01]  /*4760*/  FSETP.GT.AND P0, PT, |R116|, 8.50705917302346158658e+37, PT ;  /* 0x7e8000007400780b */ /* 0x000fe20003f04200 */
[----:B------:R-:W-:Y:S01]  /*4770*/  FMUL R11, R82, 0.25 ;  /* 0x3e800000520b7820 */ /* 0x000fe20000400000 */
[----:B------:R-:W-:Y:S01]  /*4780*/  FMUL R10, R87, 0.25 ;  /* 0x3e800000570a7820 */ /* 0x000fe20000400000 */
[----:B------:R-:W-:Y:S01]  /*4790*/  IMAD.MOV.U32 R159, RZ, RZ, R8 ;  /* 0x000000ffff9f7224 */ /* 0x000fe200078e0008 */
[----:B------:R-:W-:Y:S01]  /*47a0*/  FSEL R15, R9, R86, P0 ;  /* 0x00000056090f7208 */ /* 0x000fe20000000000 */
[----:B------:R-:W-:Y:S01]  /*47b0*/  FMUL R9, R78, 0.25 ;  /* 0x3e8000004e097820 */ /* 0x000fe20000400000 */
        /* <DEDUP_REMOVED lines=20> */
[----:B------:R-:W-:Y:S01]  /*4900*/  FMUL R11, R46, 0.25 ;  /* 0x3e8000002e0b7820 */ /* 0x000fe20000400000 */
[----:B------:R-:W-:Y:S01]  /*4910*/  FSETP.GT.AND P1, PT, |R159|, 8.50705917302346158658e+37, PT ;  /* 0x7e8000009f00780b */ /* 0x000fe20003f24200 */
        /* <DEDUP_REMOVED lines=55> */
[----:B------:R-:W-:Y:S01]  /*4c90*/  FMUL R8, R159, 8388608 ;  /* 0x4b0000009f087820 */ /* 0x000fe20000400000 */
[----:B------:R-:W-:Y:S01]  /*4ca0*/  FSEL R103, R11, R56, P1 ;  /* 0x000000380b677208 */ /* 0x000fe20000800000 */
[----:B------:R-:W-:Y:S01]  /*4cb0*/  FMUL R11, R48, 0.25 ;  /* 0x3e800000300b7820 */ /* 0x000fe20000400000 */
[----:B------:R-:W-:Y:S01]  /*4cc0*/  FSETP.GEU.AND P2, PT, R159, 1.175494350822287508e-38, PT ;  /* 0x008000009f00780b */ /* 0x000fe20003f4e000 */
[----:B------:R-:W-:Y:S01]  /*4cd0*/  FMUL R14, R31, 0.25 ;  /* 0x3e8000001f0e7820 */ /* 0x000fe20000400000 */
[----:B------:R-:W-:Y:S01]  /*4ce0*/  FSEL R105, R12, R55, P0 ;  /* 0x000000370c697208 */ /* 0x000fe20000000000 */
[----:B------:R-:W-:Y:S01]  /*4cf0*/  FMUL R12, R43, 0.25 ;  /* 0x3e8000002b0c7820 */ /* 0x000fe20000400000 */
[----:B------:R-:W-:Y:S01]  /*4d00*/  FSEL R109, R9, R52, P1 ;  /* 0x00000034096d7208 */ /* 0x000fe20000800000 */
[----:B------:R-:W-:Y:S01]  /*4d10*/  FMUL R9, R40, 0.25 ;  /* 0x3e80000028097820 */ /* 0x000fe20000400000 */
[----:B------:R-:W-:Y:S01]  /*4d20*/  FSEL R65, R10, R65, P1 ;  /* 0x000000410a417208 */ /* 0x000fe20000800000 */
[----:B------:R-:W-:Y:S01]  /*4d30*/  FMUL R10, R57, 0.25 ;  /* 0x3e800000390a7820 */ /* 0x000fe20000400000 */
[----:B------:R-:W-:Y:S01]  /*4d40*/  FSEL R82, R8, R159, !P2 ;  /* 0x0000009f08527208 */ /* 0x000fe20005000000 */
[----:B------:R-:W-:Y:S01]  /*4d50*/  IMAD.IADD R88, R149, 0x1, R150 ;  /* 0x0000000195587824 */ /* 0x000fe200078e0296 */
[----:B------:R-:W-:Y:S01]  /*4d60*/  FSEL R115, R11, R48, P1 ;  /* 0x000000300b737208 */ /* 0x000fe20000800000 */
[----:B------:R-:W-:Y:S01]  /*4d70*/  FMUL R11, R36, 0.25 ;  /* 0x3e800000240b7820 */ /* 0x000fe20000400000 */
[----:B------:R-:W-:Y:S01]  /*4d80*/  FSEL R123, R12, R43, P0 ;  /* 0x0000002b0c7b7208 */ /* 0x000fe20000000000 */
[----:B------:R-:W-:Y:S01]  /*4d90*/  FMUL R12, R35, 0.25 ;  /* 0x3e800000230c7820 */ /* 0x000fe20000400000 */
[----:B------:R-:W-:Y:S01]  /*4da0*/  FSEL R129, R9, R40, P1 ;  /* 0x0000002809817208 */ /* 0x000fe20000800000 */
[C---:B------:R-:W-:Y:S01]  /*4db0*/  FMUL R9, R116.reuse, 8388608 ;  /* 0x4b00000074097820 */ /* 0x040fe20000400000 */
[----:B------:R-:W-:Y:S01]  /*4dc0*/  FSETP.GEU.AND P5, PT, |R116|, 1.175494350822287508e-38, PT ;  /* 0x008000007400780b */ /* 0x000fe20003fae200 */
[----:B------:R-:W-:Y:S01]  /*4dd0*/  VIADD R8, R82, 0xc0cafb0d ;  /* 0xc0cafb0d52087836 */ /* 0x000fe20000000000 */
[----:B------:R-:W-:Y:S01]  /*4de0*/  FSEL R57, R10, R57, P1 ;  /* 0x000000390a397208 */ /* 0x000fe20000800000 */
[----:B------:R-:W-:Y:S01]  /*4df0*/  FMUL R10, R45, 0.25 ;  /* 0x3e8000002d0a7820 */ /* 0x000fe20000400000 */
[----:B------:R-:W-:Y:S01]  /*4e00*/  FSETP.GEU.AND P4, PT, R116, 1.175494350822287508e-38, PT ;  /* 0x008000007400780b */ /* 0x000fe20003f8e000 */
[----:B------:R-:W-:Y:S01]  /*4e10*/  IMAD.IADD R7, R149, 0x1, R156 ;  /* 0x0000000195077824 */ /* 0x000fe200078e029c */
[----:B------:R-:W-:Y:S01]  /*4e20*/  FSEL R97, R13, R62, P0 ;  /* 0x0000003e0d617208 */ /* 0x000fe20000000000 */
[----:B------:R-:W-:Y:S01]  /*4e30*/  FMUL R13, R42, 0.25 ;  /* 0x3e8000002a0d7820 */ /* 0x000fe20000400000 */
[----:B------:R-:W-:Y:S01]  /*4e40*/  FSEL R137, R11, R36, P1 ;  /* 0x000000240b897208 */ /* 0x000fe20000800000 */
[----:B------:R-:W-:Y:S01]  /*4e50*/  FMUL R11, R32, 0.25 ;  /* 0x3e800000200b7820 */ /* 0x000fe20000400000 */
[----:B------:R-:W-:Y:S01]  /*4e60*/  FSEL R35, R12, R35, P0 ;  /* 0x000000230c237208 */ /* 0x000fe20000000000 */
[----:B------:R-:W-:Y:S01]  /*4e70*/  FMUL R12, R73, 0.25 ;  /* 0x3e800000490c7820 */ /* 0x000fe20000400000 */
[----:B------:R-:W-:Y:S01]  /*4e80*/  FSEL R161, R9, R116, !P4 ;  /* 0x0000007409a17208 */ /* 0x000fe20006000000 */
[----:B------:R-:W-:Y:S01]  /*4e90*/  @P0 FMUL R116, R116, 0.25 ;  /* 0x3e80000074740820 */ /* 0x000fe20000400000 */
[----:B------:R-:W-:Y:S01]  /*4ea0*/  FSEL R45, R10, R45, P1 ;  /* 0x0000002d0a2d7208 */ /* 0x000fe20000800000 */
[----:B------:R-:W-:Y:S01]  /*4eb0*/  FMUL R10, R37, 0.25 ;  /* 0x3e800000250a7820 */ /* 0x000fe20000400000 */
[----:B------:R-:W-:Y:S01]  /*4ec0*/  LOP3.LUT R9, R8, 0xff800000, RZ, 0xc0, !PT ;  /* 0xff80000008097812 */ /* 0x000fe200078ec0ff */
[----:B------:R-:W-:Y:S01]  /*4ed0*/  @!P5 FMUL R116, R116, 16777216 ;  /* 0x4b8000007474d820 */ /* 0x000fe20000400000 */
[----:B------:R-:W-:Y:S01]  /*4ee0*/  FSEL R125, R13, R42, P0 ;  /* 0x0000002a0d7d7208 */ /* 0x000fe20000000000 */
[----:B------:R-:W-:Y:S01]  /*4ef0*/  FMUL R13, R26, 0.25 ;  /* 0x3e8000001a0d7820 */ /* 0x000fe20000400000 */
[----:B------:R-:W-:Y:S01]  /*4f00*/  FSEL R143, R11, R32, P1 ;  /* 0x000000200b8f7208 */ /* 0x000fe20000800000 */
[----:B------:R-:W-:Y:S01]  /*4f10*/  @!P5 FMUL R15, R15, 16777216 ;  /* 0x4b8000000f0fd820 */ /* 0x000fe20000400000 */
[----:B------:R-:W-:Y:S01]  /*4f20*/  FSEL R8, RZ, -23, P2 ;  /* 0xc1b80000ff087808 */ /* 0x000fe20001000000 */
[----:B------:R-:W-:Y:S01]  /*4f30*/  @!P5 FMUL R87, R87, 16777216 ;  /* 0x4b8000005757d820 */ /* 0x000fe20000400000 */
[----:B------:R-:W-:Y:S01]  /*4f40*/  I2FP.F32.S32 R11, R9 ;  /* 0x00000009000b7245 */ /* 0x000fe20000201400 */
[----:B------:R-:W-:Y:S01]  /*4f50*/  @!P5 FMUL R83, R83, 16777216 ;  /* 0x4b8000005353d820 */ /* 0x000fe20000400000 */
[----:B------:R-:W-:Y:S01]  /*4f60*/  FSEL R73, R12, R73, P1 ;  /* 0x000000490c497208 */ /* 0x000fe20000800000 */
[----:B------:R-:W-:Y:S01]  /*4f70*/  FMUL R12, R53, 0.25 ;  /* 0x3e800000350c7820 */ /* 0x000fe20000400000 */
[----:B------:R-:W-:Y:S01]  /*4f80*/  FSEL R135, R10, R37, P1 ;  /* 0x000000250a877208 */ /* 0x000fe20000800000 */
[----:B------:R-:W-:Y:S01]  /*4f90*/  FMUL R10, R29, 0.25 ;  /* 0x3e8000001d0a7820 */ /* 0x000fe20000400000 */
[----:B------:R-:W-:Y:S01]  /*4fa0*/  FSEL R153, R13, R26, P0 ;  /* 0x0000001a0d997208 */ /* 0x000fe20000000000 */
[----:B------:R-:W-:Y:S01]  /*4fb0*/  FFMA.FTZ R36, R11, 1.1920928955078125e-07, R8 ;  /* 0x340000000b247823 */ /* 0x000fe20000010008 */
[----:B------:R-:W-:Y:S01]  /*4fc0*/  FMUL R13, R64, 0.25 ;  /* 0x3e800000400d7820 */ /* 0x000fe20000400000 */
[----:B------:R-:W0:Y:S01]  /*4fd0*/  MUFU.RCP R8, R116 ;  /* 0x0000007400087308 */ /* 0x000e220000001000 */
[----:B------:R-:W-:Y:S01]  /*4fe0*/  FSEL R53, R12, R53, P1 ;  /* 0x000000350c357208 */ /* 0x000fe20000800000 */
[----:B------:R-:W-:Y:S01]  /*4ff0*/  FMUL R12, R33, 0.25 ;  /* 0x3e800000210c7820 */ /* 0x000fe20000400000 */
[----:B------:R-:W-:Y:S01]  /*5000*/  FSEL R147, R10, R29, P1 ;  /* 0x0000001d0a937208 */ /* 0x000fe20000800000 */
[----:B------:R-:W-:Y:S01]  /*5010*/  VIADD R10, R161, 0xc0cafb0d ;  /* 0xc0cafb0da10a7836 */ /* 0x000fe20000000000 */
[C---:B------:R-:W-:Y:S01]  /*5020*/  FSETP.GEU.AND P2, PT, |R159|.reuse, 1.175494350822287508e-38, PT ;  /* 0x008000009f00780b */ /* 0x040fe20003f4e200 */
[----:B------:R-:W-:Y:S01]  /*5030*/  @P1 FMUL R159, R159, 0.25 ;  /* 0x3e8000009f9f1820 */ /* 0x000fe20000400000 */
[----:B------:R-:W-:Y:S01]  /*5040*/  FSEL R55, R13, R64, P1 ;  /* 0x000000400d377208 */ /* 0x000fe20000800000 */
[----:B------:R-:W-:Y:S01]  /*5050*/  FMUL R13, R44, 0.25 ;  /* 0x3e8000002c0d7820 */ /* 0x000fe20000400000 */
[----:B------:R-:W-:Y:S01]  /*5060*/  FSEL R141, R12, R33, P1 ;  /* 0x000000210c8d7208 */ /* 0x000fe20000800000 */
[----:B------:R-:W-:Y:S01]  /*5070*/  FMUL R33, R24, 0.25 ;  /* 0x3e80000018217820 */ /* 0x000fe20000400000 */
[----:B------:R-:W-:Y:S01]  /*5080*/  LOP3.LUT R12, R10, 0xff800000, RZ, 0xc0, !PT ;  /* 0xff8000000a0c7812 */ /* 0x000fe200078ec0ff */
[----:B------:R-:W-:Y:S01]  /*5090*/  @!P5 FMUL R19, R19, 16777216 ;  /* 0x4b8000001313d820 */ /* 0x000fe20000400000 */
[----:B------:R-:W-:Y:S01]  /*50a0*/  FSEL R31, R14, R31, P0 ;  /* 0x0000001f0e1f7208 */ /* 0x000fe20000000000 */
[----:B------:R-:W-:Y:S01]  /*50b0*/  @!P5 FMUL R79, R79, 16777216 ;  /* 0x4b8000004f4fd820 */ /* 0x000fe20000400000 */
[----:B------:R-:W-:Y:S01]  /*50c0*/  FSEL R121, R13, R44, P1 ;  /* 0x0000002c0d797208 */ /* 0x000fe20000800000 */
[----:B------:R-:W-:Y:S01]  /*50d0*/  @!P5 FMUL R23, R23, 16777216 ;  /* 0x4b8000001717d820 */ /* 0x000fe20000400000 */
[----:B------:R-:W-:Y:S01]  /*50e0*/  FSEL R10, RZ, -23, P4 ;  /* 0xc1b80000ff0a7808 */ /* 0x000fe20002000000 */
[----:B------:R-:W-:Y:S01]  /*50f0*/  @!P5 FMUL R75, R75, 16777216 ;  /* 0x4b8000004b4bd820 */ /* 0x000fe20000400000 */
[----:B------:R-:W-:Y:S01]  /*5100*/  I2FP.F32.S32 R13, R12 ;  /* 0x0000000c000d7245 */ /* 0x000fe20000201400 */
[----:B------:R-:W-:Y:S01]  /*5110*/  @!P5 FMUL R91, R91, 16777216 ;  /* 0x4b8000005b5bd820 */ /* 0x000fe20000400000 */
        /* <DEDUP_REMOVED lines=25> */
[----:B------:R-:W-:Y:S01]  /*52b0*/  FSEL R157, R33, R24, P1 ;  /* 0x00000018219d7208 */ /* 0x000fe20000800000 */
[----:B------:R-:W-:Y:S01]  /*52c0*/  FFMA.FTZ R37, R13, 1.1920928955078125e-07, R10 ;  /* 0x340000000d257823 */ /* 0x000fe2000001000a */
[C---:B0-----:R-:W-:Y:S01]  /*52d0*/  FMUL R43, R8.reuse, R15 ;  /* 0x0000000f082b7220 */ /* 0x041fe20000400000 */
[C---:B------:R-:W-:Y:S01]  /*52e0*/  FMUL R24, R8.reuse, R87 ;  /* 0x0000005708187220 */ /* 0x040fe20000400000 */
        /* <DEDUP_REMOVED lines=29> */
[----:B------:R-:W-:Y:S01]  /*54c0*/  FMUL R76, R8, R153 ;  /* 0x00000099084c7220 */ /* 0x000fe20000400000 */
[----:B------:R-:W-:Y:S01]  /*54d0*/  FMUL R14, R25, 0.25 ;  /* 0x3e800000190e7820 */ /* 0x000fe20000400000 */
[----:B------:R-:W0:Y:S01]  /*54e0*/  MUFU.RCP R8, R159 ;  /* 0x0000009f00087308 */ /* 0x000e220000001000 */
[----:B------:R-:W-:Y:S01]  /*54f0*/  LOP3.LUT R150, R150, 0x40, RZ, 0x3c, !PT ;  /* 0x0000004096967812 */ /* 0x000fe200078e3cff */
[----:B------:R-:W-:Y:S01]  /*5500*/  FMUL R29, R28, 0.25 ;  /* 0x3e8000001c1d7820 */ /* 0x000fe20000400000 */
[----:B------:R-:W-:Y:S01]  /*5510*/  @!P2 FMUL R17, R17, 16777216 ;  /* 0x4b8000001111a820 */ /* 0x000fe20000400000 */
[----:B------:R-:W-:Y:S01]  /*5520*/  FSEL R155, R14, R25, P1 ;  /* 0x000000190e9b7208 */ /* 0x000fe20000800000 */
[----:B------:R-:W-:Y:S01]  /*5530*/  @!P2 FMUL R135, R135, 16777216 ;  /* 0x4b8000008787a820 */ /* 0x000fe20000400000 */
[----:B------:R-:W1:Y:S01]  /*5540*/  LDC R25, c[0x0][0x278] ;  /* 0x00009e00ff197b82 */ /* 0x000e620000000800 */
[----:B------:R-:W-:Y:S01]  /*5550*/  IMAD.IADD R89, R149, 0x1, R150 ;  /* 0x0000000195597824 */ /* 0x000fe200078e0296 */
[----:B------:R-:W-:Y:S01]  /*5560*/  FSEL R149, R29, R28, P1 ;  /* 0x0000001c1d957208 */ /* 0x000fe20000800000 */
        /* <DEDUP_REMOVED lines=8> */
[C---:B0-----:R-:W-:Y:S01]  /*55f0*/  FMUL R31, R8.reuse, R17 ;  /* 0x00000011081f7220 */ /* 0x041fe20000400000 */
[C---:B------:R-:W-:Y:S01]  /*5600*/  FMUL R17, R8.reuse, R135 ;  /* 0x0000008708117220 */ /* 0x040fe20000400000 */
[----:B------:R-:W-:Y:S01]  /*5610*/  FMUL R26, R8, R141 ;  /* 0x0000008d081a7220 */ /* 0x000fe20000400000 */
        /* <DEDUP_REMOVED lines=22> */
[----:B------:R-:W-:-:S02]  /*5780*/  IMAD.IADD R9, R82, 0x1, -R9 ;  /* 0x0000000152097824 */ /* 0x000fc400078e0a09 */
        /* <DEDUP_REMOVED lines=29> */
[----:B------:R-:W-:Y:S01]  /*5960*/  F2FP.F16.F32.PACK_AB R17, R17, R26 ;  /* 0x0000001a1111723e */ /* 0x000fe200000000ff */
[----:B------:R-:W-:-:S02]  /*5970*/  IMAD.IADD R12, R161, 0x1, -R12 ;  /* 0x00000001a10c7824 */ /* 0x000fc400078e0a0c */
[----:B------:R-:W-:Y:S01]  /*5980*/  FADD R26, R9, -1 ;  /* 0xbf800000091a7421 */ /* 0x000fe20000000000 */
[----:B------:R-:W-:Y:S01]  /*5990*/  IMAD.MOV.U32 R8, RZ, RZ, 0x3dc6b27f ;  /* 0x3dc6b27fff087424 */ /* 0x000fe200078e00ff */
[----:B------:R-:W-:Y:S01]  /*59a0*/  F2FP.F16.F32.PACK_AB R19, R19, R10 ;  /* 0x0000000a1313723e */ /* 0x000fe200000000ff */
[----:B------:R-:W-:Y:S01]  /*59b0*/  FADD R27, R12, -1 ;  /* 0xbf8000000c1b7421 */ /* 0x000fe20000000000 */
[----:B-1----:R-:W-:Y:S02]  /*59c0*/  IMAD R148, R148, R25, RZ ;  /* 0x0000001994947224 */ /* 0x002fe400078e02ff */
[C---:B------:R-:W-:Y:S01]  /*59d0*/  FFMA.FTZ R9, R26.reuse, R8, -0.16845393180847167969 ;  /* 0xbe2c7f301a097423 */ /* 0x040fe20000010008 */
[----:B------:R-:W-:Y:S01]  /*59e0*/  F2FP.F16.F32.PACK_AB R21, R21, R72 ;  /* 0x000000481515723e */ /* 0x000fe200000000ff */
[----:B------:R-:W-:Y:S01]  /*59f0*/  FFMA.FTZ R8, R27, R8, -0.16845393180847167969 ;  /* 0xbe2c7f301b087423 */ /* 0x000fe20000010008 */
[----:B------:R-:W-:Y:S02]  /*5a00*/  IMAD R72, R25, 0x4, R148 ;  /* 0x0000000419487824 */ /* 0x000fe400078e0294 */
[C---:B------:R-:W-:Y:S01]  /*5a10*/  FFMA.FTZ R9, R26.reuse, R9, 0.1716887056827545166 ;  /* 0x3e2fcf2a1a097423 */ /* 0x040fe20000010009 */
[----:B------:R-:W-:Y:S01]  /*5a20*/  F2FP.F16.F32.PACK_AB R13, R13, R70 ;  /* 0x000000460d0d723e */ /* 0x000fe200000000ff */
[----:B------:R-:W-:Y:S01]  /*5a30*/  FFMA.FTZ R10, R27, R8, 0.1716887056827545166 ;  /* 0x3e2fcf2a1b0a7423 */ /* 0x000fe20000010008 */
[----:B------:R-:W-:Y:S01]  /*5a40*/  F2FP.F16.F32.PACK_AB R8, R11, R74 ;  /* 0x0000004a0b08723e */ /* 0x000fe200000000ff */
[----:B------:R-:W-:Y:S01]  /*5a50*/  FFMA.FTZ R9, R26, R9, -0.17900948226451873779 ;  /* 0xbe374e431a097423 */ /* 0x000fe20000010009 */
[----:B------:R-:W-:-:S02]  /*5a60*/  IMAD R70, R25, 0x4, R72 ;  /* 0x0000000419467824 */ /* 0x000fc400078e0248 */
[----:B------:R-:W-:Y:S01]  /*5a70*/  FFMA.FTZ R10, R27, R10, -0.17900948226451873779 ;  /* 0xbe374e431b0a7423 */ /* 0x000fe2000001000a */
[----:B------:R-:W-:Y:S01]  /*5a80*/  F2FP.F16.F32.PACK_AB R16, R16, R155 ;  /* 0x0000009b1010723e */ /* 0x000fe200000000ff */
[----:B------:R-:W-:Y:S01]  /*5a90*/  FFMA.FTZ R11, R26, R9, 0.20512372255325317383 ;  /* 0x3e520bf41a0b7423 */ /* 0x000fe20000010009 */
[----:B------:R-:W-:Y:S01]  /*5aa0*/  F2FP.F16.F32.PACK_AB R9, R131, R68 ;  /* 0x000000448309723e */ /* 0x000fe200000000ff */
[----:B------:R-:W-:Y:S01]  /*5ab0*/  FFMA.FTZ R10, R27, R10, 0.20512372255325317383 ;  /* 0x3e520bf41b0a7423 */ /* 0x000fe2000001000a */
[----:B------:R-:W-:Y:S01]  /*5ac0*/  F2FP.F16.F32.PACK_AB R18, R18, R127 ;  /* 0x0000007f1212723e */ /* 0x000fe200000000ff */
[----:B------:R-:W-:Y:S01]  /*5ad0*/  BAR.SYNC.DEFER_BLOCKING 0x0 ;  /* 0x0000000000007b1d */ /* 0x000fe20000010000 */
[C---:B------:R-:W-:Y:S01]  /*5ae0*/  FFMA.FTZ R11, R26.reuse, R11, -0.24046532809734344482 ;  /* 0xbe763c8b1a0b7423 */ /* 0x040fe2000001000b */
[----:B------:R-:W-:Y:S01]  /*5af0*/  IMAD R68, R25, 0x4, R70 ;  /* 0x0000000419447824 */ /* 0x000fe200078e0246 */
[----:B------:R-:W-:Y:S01]  /*5b00*/  F2FP.F16.F32.PACK_AB R23, R23, R14 ;  /* 0x0000000e1717723e */ /* 0x000fe200000000ff */
[----:B------:R-:W-:Y:S01]  /*5b10*/  FFMA.FTZ R10, R27, R10, -0.24046532809734344482 ;  /* 0xbe763c8b1b0a7423 */ /* 0x000fe2000001000a */
[C---:B------:R-:W-:Y:S01]  /*5b20*/  FFMA.FTZ R11, R26.reuse, R11, 0.28857114911079406738 ;  /* 0x3e93bf991a0b7423 */ /* 0x040fe2000001000b */
[----:B------:R-:W-:Y:S01]  /*5b30*/  F2FP.F16.F32.PACK_AB R14, R119, R66 ;  /* 0x00000042770e723e */ /* 0x000fe200000000ff */
[----:B------:R-:W-:Y:S01]  /*5b40*/  IMAD R66, R25, 0x4, R68 ;  /* 0x0000000419427824 */ /* 0x000fe200078e0244 */
[----:B------:R-:W-:Y:S01]  /*5b50*/  F2FP.F16.F32.PACK_AB R15, R15, R62 ;  /* 0x0000003e0f0f723e */ /* 0x000fe200000000ff */
[----:B------:R-:W-:Y:S01]  /*5b60*/  FFMA.FTZ R11, R26, R11, -0.36067417263984680176 ;  /* 0xbeb8aa491a0b7423 */ /* 0x000fe2000001000b */
[----:B------:R-:W-:-:S02]  /*5b70*/  F2FP.F16.F32.PACK_AB R20, R20, R157 ;  /* 0x0000009d1414723e */ /* 0x000fc400000000ff */
[----:B------:R-:W-:Y:S02]  /*5b80*/  F2FP.F16.F32.PACK_AB R22, R22, R129 ;  /* 0x000000811616723e */ /* 0x000fe400000000ff */
[----:B------:R-:W-:Y:S02]  /*5b90*/  F2FP.F16.F32.PACK_AB R12, R145, R76 ;  /* 0x0000004c910c723e */ /* 0x000fe400000000ff */
[C---:B------:R-:W-:Y:S02]  /*5ba0*/  ISETP.GE.U32.AND P1, PT, R82.reuse, 0x7f800000, PT ;  /* 0x7f8000005200780c */ /* 0x040fe40003f26070 */
[----:B------:R-:W-:Y:S02]  /*5bb0*/  ISETP.GE.U32.AND P2, PT, R161, 0x7f800000, PT ;  /* 0x7f800000a100780c */ /* 0x000fe40003f46070 */
[----:B------:R-:W-:Y:S02]  /*5bc0*/  FSETP.NEU.AND P0, PT, R82, RZ, PT ;  /* 0x000000ff5200720b */ /* 0x000fe40003f0d000 */
[----:B------:R-:W-:Y:S01]  /*5bd0*/  F2FP.F16.F32.PACK_AB R33, R33, R52 ;  /* 0x000000342121723e */ /* 0x000fe200000000ff */
[----:B------:R0:W-:Y:S01]  /*5be0*/  STS.128 [R6+0x400], R16 ;  /* 0x0004001006007388 */ /* 0x0001e20000000c00 */
[----:B------:R-:W1:Y:S01]  /*5bf0*/  LDC.64 R52, c[0x0][0x228] ;  /* 0x00008a00ff347b82 */ /* 0x000e620000000a00 */
[----:B------:R-:W-:-:S02]  /*5c00*/  F2FP.F16.F32.PACK_AB R28, R28, R103 ;  /* 0x000000671c1c723e */ /* 0x000fc400000000ff */
[----:B------:R-:W-:Y:S01]  /*5c10*/  STS.128 [R6], R20 ;  /* 0x0000001406007388 */ /* 0x000fe20000000c00 */
[----:B------:R-:W-:Y:S02]  /*5c20*/  F2FP.F16.F32.PACK_AB R29, R29, R54 ;  /* 0x000000361d1d723e */ /* 0x000fe400000000ff */
[----:B------:R-:W-:Y:S01]  /*5c30*/  F2FP.F16.F32.PACK_AB R30, R30, R47 ;  /* 0x0000002f1e1e723e */ /* 0x000fe200000000ff */
[----:B------:R2:W-:Y:S01]  /*5c40*/  STS.128 [R6+0x80], R12 ;  /* 0x0000800c06007388 */ /* 0x0005e20000000c00 */
[----:B------:R-:W-:Y:S02]  /*5c50*/  F2FP.F16.F32.PACK_AB R31, R31, R42 ;  /* 0x0000002a1f1f723e */ /* 0x000fe400000000ff */
[----:B------:R-:W-:Y:S02]  /*5c60*/  F2FP.F16.F32.PACK_AB R59, R24, R83 ;  /* 0x00000053183b723e */ /* 0x000fe400000000ff */
[----:B------:R-:W-:Y:S02]  /*5c70*/  F2FP.F16.F32.PACK_AB R35, R35, R40 ;  /* 0x000000282323723e */ /* 0x000fe400000000ff */
[----:B------:R-:W-:Y:S01]  /*5c80*/  F2FP.F16.F32.PACK_AB R32, R32, R57 ;  /* 0x000000392020723e */ /* 0x000fe200000000ff */
[----:B0-----:R-:W-:Y:S01]  /*5c90*/  FFMA.FTZ R16, R27, R10, 0.28857114911079406738 ;  /* 0x3e93bf991b107423 */ /* 0x001fe2000001000a */
[----:B------:R-:W-:Y:S01]  /*5ca0*/  F2FP.F16.F32.PACK_AB R10, R117, R64 ;  /* 0x00000040750a723e */ /* 0x000fe200000000ff */
[----:B------:R-:W-:-:S02]  /*5cb0*/  IMAD R64, R25, 0x4, R66 ;  /* 0x0000000419407824 */ /* 0x000fc400078e0242 */
[C---:B------:R-:W-:Y:S01]  /*5cc0*/  FFMA.FTZ R17, R26.reuse, R11, 0.48089820146560668945 ;  /* 0x3ef6384a1a117423 */ /* 0x040fe2000001000b */
[----:B------:R-:W-:Y:S01]  /*5cd0*/  F2FP.F16.F32.PACK_AB R11, R105, R60 ;  /* 0x0000003c690b723e */ /* 0x000fe200000000ff */
[----:B------:R-:W-:Y:S01]  /*5ce0*/  FFMA.FTZ R16, R27, R16, -0.36067417263984680176 ;  /* 0xbeb8aa491b107423 */ /* 0x000fe20000010010 */
[C---:B------:R-:W-:Y:S02]  /*5cf0*/  IMAD R62, R25.reuse, 0x4, R64 ;  /* 0x00000004193e7824 */ /* 0x040fe400078e0240 */
[C---:B------:R-:W-:Y:S01]  /*5d00*/  FFMA.FTZ R17, R26.reuse, R17, -0.72134751081466674805 ;  /* 0xbf38aa3b1a117423 */ /* 0x040fe20000010011 */
[----:B--2---:R-:W-:Y:S01]  /*5d10*/  @P2 IMAD.MOV.U32 R12, RZ, RZ, 0x7f800000 ;  /* 0x7f800000ff0c2424 */ /* 0x004fe200078e00ff */
[----:B------:R-:W-:Y:S01]  /*5d20*/  STS.128 [R6+0x480], R8 ;  /* 0x0004800806007388 */ /* 0x000fe20000000c00 */
[----:B------:R-:W-:Y:S02]  /*5d30*/  IMAD R60, R25, 0x4, R62 ;  /* 0x00000004193c7824 */ /* 0x000fe400078e023e */
[----:B------:R-:W-:Y:S01]  /*5d40*/  FMUL R17, R26, R17 ;  /* 0x000000111a117220 */ /* 0x000fe20000400000 */
[----:B------:R-:W-:Y:S01]  /*5d50*/  FFMA.FTZ R16, R27, R16, 0.48089820146560668945 ;  /* 0x3ef6384a1b107423 */ /* 0x000fe20000010010 */
[----:B------:R-:W-:Y:S01]  /*5d60*/  BAR.SYNC.DEFER_BLOCKING 0x0 ;  /* 0x0000000000007b1d */ /* 0x000fe20000010000 */
[----:B------:R-:W-:-:S02]  /*5d70*/  IMAD R74, R25, 0x4, R60 ;  /* 0x00000004194a7824 */ /* 0x000fc400078e023c */
[C---:B------:R-:W-:Y:S01]  /*5d80*/  FMUL R17, R26.reuse, R17 ;  /* 0x000000111a117220 */ /* 0x040fe20000400000 */
[----:B------:R-:W-:Y:S01]  /*5d90*/  FFMA.FTZ R16, R27, R16, -0.72134751081466674805 ;  /* 0xbf38aa3b1b107423 */ /* 0x000fe20000010010 */
[----:B------:R-:W-:Y:S01]  /*5da0*/  F2FP.F16.F32.PACK_AB R40, R97, R58 ;  /* 0x0000003a6128723e */ /* 0x000fe200000000ff */
[----:B------:R-:W-:Y:S02]  /*5db0*/  IMAD R76, R25, 0x4, R74 ;  /* 0x00000004194c7824 */ /* 0x000fe400078e024a */
[----:B------:R-:W-:Y:S01]  /*5dc0*/  FFMA.FTZ R17, R26, 1.4426950216293334961, R17 ;  /* 0x3fb8aa3b1a117823 */ /* 0x000fe20000010011 */
[----:B------:R-:W-:Y:S01]  /*5dd0*/  FMUL R16, R27, R16 ;  /* 0x000000101b107220 */ /* 0x000fe20000400000 */
[----:B------:R-:W-:Y:S01]  /*5de0*/  F2FP.F16.F32.PACK_AB R34, R34, R73 ;  /* 0x000000492222723e */ /* 0x000fe200000000ff */
[----:B------:R-:W-:Y:S02]  /*5df0*/  IMAD R78, R25, 0x4, R76 ;  /* 0x00000004194e7824 */ /* 0x000fe400078e024c */
[----:B------:R-:W-:Y:S01]  /*5e00*/  FADD R36, R36, R17 ;  /* 0x0000001124247221 */ /* 0x000fe20000000000 */
[----:B------:R-:W-:-:S02]  /*5e10*/  @P1 IMAD.MOV.U32 R17, RZ, RZ, 0x7f800000 ;  /* 0x7f800000ff111424 */ /* 0x000fc400078e00ff */
[----:B------:R-:W-:Y:S01]  /*5e20*/  FMUL R16, R27, R16 ;  /* 0x000000101b107220 */ /* 0x000fe20000400000 */
[----:B------:R-:W-:Y:S01]  /*5e30*/  IMAD R80, R25, 0x4, R78 ;  /* 0x0000000419507824 */ /* 0x000fe200078e024e */
[----:B------:R-:W-:Y:S01]  /*5e40*/  F2FP.F16.F32.PACK_AB R56, R63, R56 ;  /* 0x000000383f38723e */ /* 0x000fe200000000ff */
[----:B------:R-:W-:Y:S01]  /*5e50*/  @P1 FFMA.FTZ R36, R82, R17, +INF ;  /* 0x7f80000052241423 */ /* 0x000fe20000010011 */
[----:B------:R-:W-:Y:S01]  /*5e60*/  FFMA.FTZ R16, R27, 1.4426950216293334961, R16 ;  /* 0x3fb8aa3b1b107823 */ /* 0x000fe20000010010 */
[----:B------:R-:W-:Y:S01]  /*5e70*/  IMAD R82, R25, 0x4, R80 ;  /* 0x0000000419527824 */ /* 0x000fe200078e0250 */
[----:B------:R-:W0:Y:S01]  /*5e80*/  LDC.64 R26, c[0x0][0x270] ;  /* 0x00009c00ff1a7b82 */ /* 0x000e220000000a00 */
[----:B------:R-:W-:Y:S01]  /*5e90*/  F2FP.F16.F32.PACK_AB R41, R41, R50 ;  /* 0x000000322929723e */ /* 0x000fe200000000ff */
[----:B------:R-:W-:Y:S01]  /*5ea0*/  FADD R37, R37, R16 ;  /* 0x0000001025257221 */ /* 0x000fe20000000000 */
[----:B------:R-:W-:Y:S02]  /*5eb0*/  IMAD R84, R25, 0x4, R82 ;  /* 0x0000000419547824 */ /* 0x000fe400078e0252 */
[----:B------:R-:W-:Y:S01]  /*5ec0*/  @P2 FFMA.FTZ R37, R161, R12, +INF ;  /* 0x7f800000a1252423 */ /* 0x000fe2000001000c */
[----:B------:R-:W-:Y:S01]  /*5ed0*/  F2FP.F16.F32.PACK_AB R57, R71, R48 ;  /* 0x000000304739723e */ /* 0x000fe200000000ff */
[----:B------:R-:W2:Y:S01]  /*5ee0*/  LDS.128 R20, [R88] ;  /* 0x0000000058147984 */ /* 0x000ea20000000c00 */
[----:B------:R-:W-:Y:S01]  /*5ef0*/  IMAD R86, R25, 0x4, R84 ;  /* 0x0000000419567824 */ /* 0x000fe200078e0254 */
[----:B------:R-:W-:-:S02]  /*5f00*/  F2FP.F16.F32.PACK_AB R42, R39, R46 ;  /* 0x0000002e272a723e */ /* 0x000fc400000000ff */
[----:B------:R-:W-:Y:S01]  /*5f10*/  LDS.128 R12, [R88+0x800] ;  /* 0x00080000580c7984 */ /* 0x000fe20000000c00 */
[----:B------:R-:W-:Y:S01]  /*5f20*/  IMAD R90, R25, 0x4, R86 ;  /* 0x00000004195a7824 */ /* 0x000fe200078e0256 */
[----:B------:R-:W-:Y:S02]  /*5f30*/  F2FP.F16.F32.PACK_AB R58, R79, R44 ;  /* 0x0000002c4f3a723e */ /* 0x000fe400000000ff */
[----:B------:R-:W3:Y:S01]  /*5f40*/  LDS.128 R16, [R89] ;  /* 0x0000000059107984 */ /* 0x000ee20000000c00 */
[----:B------:R-:W-:Y:S01]  /*5f50*/  IMAD R92, R25, 0x4, R90 ;  /* 0x00000004195c7824 */ /* 0x000fe200078e025a */
[----:B------:R-:W-:Y:S02]  /*5f60*/  F2FP.F16.F32.PACK_AB R43, R43, R38 ;  /* 0x000000262b2b723e */ /* 0x000fe400000000ff */
[----:B------:R-:W4:Y:S01]  /*5f70*/  LDS.128 R8, [R89+0x800] ;  /* 0x0008000059087984 */ /* 0x000f220000000c00 */
[C---:B------:R-:W-:Y:S01]  /*5f80*/  IMAD R94, R25.reuse, 0x4, R92 ;  /* 0x00000004195e7824 */ /* 0x040fe200078e025c */
[----:B------:R-:W-:Y:S03]  /*5f90*/  BAR.SYNC.DEFER_BLOCKING 0x0 ;  /* 0x0000000000007b1d */ /* 0x000fe60000010000 */
[----:B------:R-:W-:Y:S01]  /*5fa0*/  IMAD R96, R25, 0x4, R94 ;  /* 0x0000000419607824 */ /* 0x000fe200078e025e */
[----:B------:R-:W-:Y:S01]  /*5fb0*/  FSETP.NEU.AND P1, PT, R161, RZ, PT ;  /* 0x000000ffa100720b */ /* 0x000fe20003f2d000 */
[----:B0-----:R-:W-:Y:S01]  /*5fc0*/  IMAD R26, R3, R26, RZ ;  /* 0x0000001a031a7224 */ /* 0x001fe200078e02ff */
[----:B------:R-:W-:Y:S01]  /*5fd0*/  FSEL R36, R36, -INF , P0 ;  /* 0xff80000024247808 */ /* 0x000fe20000000000 */
[----:B------:R-:W-:Y:S01]  /*5fe0*/  IMAD R98, R25, 0x4, R96 ;  /* 0x0000000419627824 */ /* 0x000fe200078e0260 */
[----:B------:R-:W-:Y:S01]  /*5ff0*/  FSEL R37, R37, -INF , P1 ;  /* 0xff80000025257808 */ /* 0x000fe20000800000 */
[----:B------:R-:W-:-:S02]  /*6000*/  IMAD R45, R0, R27, RZ ;  /* 0x0000001b002d7224 */ /* 0x000fc400078e02ff */
[----:B------:R-:W-:Y:S02]  /*6010*/  IMAD.SHL.U32 R27, R26, 0x2, RZ ;  /* 0x000000021a1b7824 */ /* 0x000fe400078e00ff */
[----:B------:R-:W-:Y:S01]  /*6020*/  FFMA R36, R36, 0.69314718246459960938, R5 ;  /* 0x3f31721824247823 */ /* 0x000fe20000000005 */
[----:B------:R-:W-:Y:S02]  /*6030*/  IMAD.SHL.U32 R24, R45, 0x2, RZ ;  /* 0x000000022d187824 */ /* 0x000fe400078e00ff */
[----:B------:R-:W-:Y:S01]  /*6040*/  FFMA R37, R37, 0.69314718246459960938, R4 ;  /* 0x3f31721825257823 */ /* 0x000fe20000000004 */
[----:B------:R-:W-:Y:S01]  /*6050*/  IMAD.HI R26, R26, 0x2, RZ ;  /* 0x000000021a1a7827 */ /* 0x000fe200078e02ff */
[----:B------:R-:W0:Y:S01]  /*6060*/  LDC R4, c[0x0][0x27c] ;  /* 0x00009f00ff047b82 */ /* 0x000e220000000800 */
[----:B-1----:R-:W-:Y:S02]  /*6070*/  IADD3 R27, P2, P4, R24, R52, R27 ;  /* 0x00000034181b7210 */ /* 0x002fe40007c5e01b */
[----:B------:R-:W-:Y:S01]  /*6080*/  IMAD.HI R45, R45, 0x2, RZ ;  /* 0x000000022d2d7827 */ /* 0x000fe200078e02ff */
[----:B------:R1:W-:Y:S04]  /*6090*/  STS.128 [R6], R28 ;  /* 0x0000001c06007388 */ /* 0x0003e80000000c00 */
[----:B------:R5:W-:Y:S04]  /*60a0*/  STS.128 [R6+0x400], R32 ;  /* 0x0004002006007388 */ /* 0x000be80000000c00 */
[----:B------:R2:W-:Y:S04]  /*60b0*/  STS.128 [R6+0x80], R40 ;  /* 0x0000802806007388 */ /* 0x0005e80000000c00 */
[----:B------:R3:W-:Y:S01]  /*60c0*/  STS.128 [R6+0x480], R56 ;  /* 0x0004803806007388 */ /* 0x0007e20000000c00 */
[----:B-1----:R-:W-:Y:S01]  /*60d0*/  IMAD R28, R25, 0x4, R98 ;  /* 0x00000004191c7824 */ /* 0x002fe200078e0262 */
[----:B------:R-:W-:Y:S01]  /*60e0*/  IADD3.X R29, R45, R53, R26, P2, P4 ;  /* 0x000000352d1d7210 */ /* 0x000fe200017e841a */
[----:B------:R-:W-:Y:S01]  /*60f0*/  BAR.SYNC.DEFER_BLOCKING 0x0 ;  /* 0x0000000000007b1d */ /* 0x000fe20000010000 */
[-C--:B------:R-:W-:Y:S01]  /*6100*/  LEA R44, P2, R148, R27.reuse, 0x1 ;  /* 0x0000001b942c7211 */ /* 0x080fe200078408ff */
[----:B------:R-:W-:Y:S01]  /*6110*/  IMAD R30, R25, 0x4, R28 ;  /* 0x00000004191e7824 */ /* 0x000fe200078e021c */
[----:B-----5:R-:W-:-:S02]  /*6120*/  LEA R34, P5, R70, R27, 0x1 ;  /* 0x0000001b46227211 */ /* 0x020fc400078a08ff */
[----:B------:R-:W-:Y:S01]  /*6130*/  LEA R32, P4, R72, R27, 0x1 ;  /* 0x0000001b48207211 */ /* 0x000fe200078808ff */
[C---:B------:R-:W-:Y:S01]  /*6140*/  IMAD R24, R25.reuse, 0x4, R30 ;  /* 0x0000000419187824 */ /* 0x040fe200078e021e */
[----:B------:R-:W-:Y:S02]  /*6150*/  LEA.HI.X.SX32 R35, R70, R29, 0x1, P5 ;  /* 0x0000001d46237211 */ /* 0x000fe400028f0eff */
[----:B------:R-:W-:Y:S01]  /*6160*/  LEA R38, P5, R64, R27, 0x1 ;  /* 0x0000001b40267211 */ /* 0x000fe200078a08ff */
[C---:B------:R-:W-:Y:S01]  /*6170*/  IMAD R26, R25.reuse, 0x4, R24 ;  /* 0x00000004191a7824 */ /* 0x040fe200078e0218 */
[----:B------:R-:W-:Y:S02]  /*6180*/  LEA.HI.X.SX32 R33, R72, R29, 0x1, P4 ;  /* 0x0000001d48217211 */ /* 0x000fe400020f0eff */
[----:B--2---:R-:W-:Y:S01]  /*6190*/  LEA R42, P4, R66, R27, 0x1 ;  /* 0x0000001b422a7211 */ /* 0x004fe200078808ff */
[----:B------:R-:W-:Y:S01]  /*61a0*/  IMAD R100, R25, 0x4, R26 ;  /* 0x0000000419647824 */ /* 0x000fe200078e021a */
[----:B------:R-:W-:-:S02]  /*61b0*/  LEA.HI.X.SX32 R45, R148, R29, 0x1, P2 ;  /* 0x0000001d942d7211 */ /* 0x000fc400010f0eff */
[----:B------:R-:W-:Y:S01]  /*61c0*/  LEA.HI.X.SX32 R39, R64, R29, 0x1, P5 ;  /* 0x0000001d40277211 */ /* 0x000fe200028f0eff */
[C---:B------:R-:W-:Y:S01]  /*61d0*/  IMAD R102, R25.reuse, 0x4, R100 ;  /* 0x0000000419667824 */ /* 0x040fe200078e0264 */
[-C--:B------:R-:W-:Y:S02]  /*61e0*/  LEA R40, P2, R68, R27.reuse, 0x1 ;  /* 0x0000001b44287211 */ /* 0x080fe400078408ff */
[----:B------:R-:W-:Y:S01]  /*61f0*/  LEA R48, P5, R74, R27, 0x1 ;  /* 0x0000001b4a307211 */ /* 0x000fe200078a08ff */
[C---:B---3--:R-:W-:Y:S01]  /*6200*/  IMAD R6, R25.reuse, 0x4, R102 ;  /* 0x0000000419067824 */ /* 0x048fe200078e0266 */
[----:B------:R-:W-:Y:S01]  /*6210*/  LEA.HI.X.SX32 R43, R66, R29, 0x1, P4 ;  /* 0x0000001d422b7211 */ /* 0x000fe200020f0eff */
[----:B------:R1:W-:Y:S01]  /*6220*/  STG.E.U16 desc[UR60][R44.64], R20 ;  /* 0x000000142c007986 */ /* 0x0003e2000c10153c */
[----:B------:R-:W-:Y:S01]  /*6230*/  LEA R46, P4, R60, R27, 0x1 ;  /* 0x0000001b3c2e7211 */ /* 0x000fe200078808ff */
[C---:B------:R-:W-:Y:S01]  /*6240*/  IMAD R104, R25.reuse, 0x4, R6 ;  /* 0x0000000419687824 */ /* 0x040fe200078e0206 */
[-C--:B------:R-:W-:Y:S01]  /*6250*/  LEA.HI.X.SX32 R41, R68, R29.reuse, 0x1, P2 ;  /* 0x0000001d44297211 */ /* 0x080fe200010f0eff */
[----:B------:R2:W-:Y:S01]  /*6260*/  STG.E.U16 desc[UR60][R32.64], R16 ;  /* 0x0000001020007986 */ /* 0x0005e2000c10153c */
[----:B------:R-:W-:Y:S01]  /*6270*/  LEA.HI.X.SX32 R49, R74, R29, 0x1, P5 ;  /* 0x0000001d4a317211 */ /* 0x000fe200028f0eff */
[----:B------:R-:W-:Y:S01]  /*6280*/  IMAD R106, R25, 0x4, R104 ;  /* 0x00000004196a7824 */ /* 0x000fe200078e0268 */
[----:B------:R-:W-:-:S02]  /*6290*/  LEA R50, P2, R62, R27, 0x1 ;  /* 0x0000001b3e327211 */ /* 0x000fc400078408ff */
[----:B------:R-:W-:Y:S01]  /*62a0*/  LEA R56, P5, R80, R27, 0x1 ;  /* 0x0000001b50387211 */ /* 0x000fe200078a08ff */
[C---:B------:R-:W-:Y:S01]  /*62b0*/  IMAD R108, R25.reuse, 0x4, R106 ;  /* 0x00000004196c7824 */ /* 0x040fe200078e026a */
[----:B------:R-:W-:Y:S02]  /*62c0*/  LEA.HI.X.SX32 R47, R60, R29, 0x1, P4 ;  /* 0x0000001d3c2f7211 */ /* 0x000fe400020f0eff */
[----:B------:R-:W-:Y:S01]  /*62d0*/  LEA R54, P4, R78, R27, 0x1 ;  /* 0x0000001b4e367211 */ /* 0x000fe200078808ff */
[C---:B------:R-:W-:Y:S01]  /*62e0*/  IMAD R110, R25.reuse, 0x4, R108 ;  /* 0x00000004196e7824 */ /* 0x040fe200078e026c */
[-C--:B------:R-:W-:Y:S02]  /*62f0*/  LEA.HI.X.SX32 R51, R62, R29.reuse, 0x1, P2 ;  /* 0x0000001d3e337211 */ /* 0x080fe400010f0eff */
[----:B------:R-:W-:Y:S01]  /*6300*/  LEA.HI.X.SX32 R57, R80, R29, 0x1, P5 ;  /* 0x0000001d50397211 */ /* 0x000fe200028f0eff */
[----:B------:R-:W-:Y:S01]  /*6310*/  IMAD R112, R25, 0x4, R110 ;  /* 0x0000000419707824 */ /* 0x000fe200078e026e */
[----:B------:R-:W-:-:S02]  /*6320*/  LEA R62, P5, R86, R27, 0x1 ;  /* 0x0000001b563e7211 */ /* 0x000fc400078a08ff */
[----:B------:R-:W-:Y:S01]  /*6330*/  LEA.HI.X.SX32 R55, R78, R29, 0x1, P4 ;  /* 0x0000001d4e377211 */ /* 0x000fe200020f0eff */
[C---:B------:R-:W-:Y:S01]  /*6340*/  IMAD R114, R25.reuse, 0x4, R112 ;  /* 0x0000000419727824 */ /* 0x040fe200078e0270 */
[----:B------:R-:W-:Y:S02]  /*6350*/  LEA R58, P4, R84, R27, 0x1 ;  /* 0x0000001b543a7211 */ /* 0x000fe400078808ff */
[----:B------:R-:W-:Y:S01]  /*6360*/  LEA.HI.X.SX32 R63, R86, R29, 0x1, P5 ;  /* 0x0000001d563f7211 */ /* 0x000fe200028f0eff */
[C---:B------:R-:W-:Y:S01]  /*6370*/  IMAD R116, R25.reuse, 0x4, R114 ;  /* 0x0000000419747824 */ /* 0x040fe200078e0272 */
[----:B------:R-:W-:Y:S02]  /*6380*/  LEA R64, P5, R94, R27, 0x1 ;  /* 0x0000001b5e407211 */ /* 0x000fe400078a08ff */
[----:B------:R-:W-:Y:S01]  /*6390*/  LEA.HI.X.SX32 R59, R84, R29, 0x1, P4 ;  /* 0x0000001d543b7211 */ /* 0x000fe200020f0eff */
[----:B------:R-:W-:Y:S01]  /*63a0*/  IMAD R118, R25, 0x4, R116 ;  /* 0x0000000419767824 */ /* 0x000fe200078e0274 */
[----:B------:R-:W-:-:S02]  /*63b0*/  LEA R66, P4, R92, R27, 0x1 ;  /* 0x0000001b5c427211 */ /* 0x000fc400078808ff */
[----:B------:R-:W-:Y:S01]  /*63c0*/  LEA.HI.X.SX32 R65, R94, R29, 0x1, P5 ;  /* 0x0000001d5e417211 */ /* 0x000fe200028f0eff */
[C---:B------:R-:W-:Y:S01]  /*63d0*/  IMAD R120, R25.reuse, 0x4, R118 ;  /* 0x0000000419787824 */ /* 0x040fe200078e0276 */
[-C--:B------:R-:W-:Y:S02]  /*63e0*/  LEA R52, P2, R76, R27.reuse, 0x1 ;  /* 0x0000001b4c347211 */ /* 0x080fe400078408ff */
[----:B------:R-:W-:Y:S01]  /*63f0*/  LEA R70, P5, R28, R27, 0x1 ;  /* 0x0000001b1c467211 */ /* 0x000fe200078a08ff */
[----:B------:R-:W-:Y:S01]  /*6400*/  IMAD R122, R25, 0x4, R120 ;  /* 0x00000004197a7824 */ /* 0x000fe200078e0278 */
[----:B------:R-:W-:Y:S02]  /*6410*/  LEA.HI.X.SX32 R67, R92, R29, 0x1, P4 ;  /* 0x0000001d5c437211 */ /* 0x000fe400020f0eff */
[----:B------:R-:W-:Y:S02]  /*6420*/  LEA R72, P4, R98, R27, 0x1 ;  /* 0x0000001b62487211 */ /* 0x000fe400078808ff */
[----:B------:R-:W-:-:S02]  /*6430*/  LEA.HI.X.SX32 R53, R76, R29, 0x1, P2 ;  /* 0x0000001d4c357211 */ /* 0x000fc400010f0eff */
[----:B------:R-:W-:Y:S01]  /*6440*/  LEA.HI.X.SX32 R71, R28, R29, 0x1, P5 ;  /* 0x0000001d1c477211 */ /* 0x000fe200028f0eff */
[C---:B------:R-:W-:Y:S01]  /*6450*/  IMAD R28, R25.reuse, 0x4, R122 ;  /* 0x00000004191c7824 */ /* 0x040fe200078e027a */
[----:B------:R-:W-:Y:S02]  /*6460*/  LEA R60, P2, R82, R27, 0x1 ;  /* 0x0000001b523c7211 */ /* 0x000fe400078408ff */
[----:B------:R-:W-:Y:S01]  /*6470*/  LEA.HI.X.SX32 R73, R98, R29, 0x1, P4 ;  /* 0x0000001d62497211 */ /* 0x000fe200020f0eff */
[----:B------:R-:W-:Y:S01]  /*6480*/  IMAD R124, R25, 0x4, R28 ;  /* 0x00000004197c7824 */ /* 0x000fe200078e021c */
[----:B------:R-:W-:Y:S02]  /*6490*/  LEA R80, P4, R24, R27, 0x1 ;  /* 0x0000001b18507211 */ /* 0x000fe400078808ff */
[----:B------:R-:W-:Y:S02]  /*64a0*/  LEA.HI.X.SX32 R61, R82, R29, 0x1, P2 ;  /* 0x0000001d523d7211 */ /* 0x000fe400010f0eff */
[----:B------:R-:W-:-:S02]  /*64b0*/  LEA R68, P2, R90, R27, 0x1 ;  /* 0x0000001b5a447211 */ /* 0x000fc400078408ff */
[----:B------:R-:W-:Y:S02]  /*64c0*/  LEA R78, P5, R26, R27, 0x1 ;  /* 0x0000001b1a4e7211 */ /* 0x000fe400078a08ff */
[-C--:B------:R-:W-:Y:S01]  /*64d0*/  LEA.HI.X.SX32 R81, R24, R29.reuse, 0x1, P4 ;  /* 0x0000001d18517211 */ /* 0x080fe200020f0eff */
[C---:B------:R-:W-:Y:S01]  /*64e0*/  IMAD R24, R25.reuse, 0x4, R124 ;  /* 0x0000000419187824 */ /* 0x040fe200078e027c */
[----:B------:R-:W-:Y:S02]  /*64f0*/  LEA.HI.X.SX32 R69, R90, R29, 0x1, P2 ;  /* 0x0000001d5a457211 */ /* 0x000fe400010f0eff */
[----:B------:R-:W-:Y:S02]  /*6500*/  LEA R74, P2, R96, R27, 0x1 ;  /* 0x0000001b604a7211 */ /* 0x000fe400078408ff */
[----:B------:R-:W-:Y:S01]  /*6510*/  LEA.HI.X.SX32 R79, R26, R29, 0x1, P5 ;  /* 0x0000001d1a4f7211 */ /* 0x000fe200028f0eff */
[----:B------:R-:W-:Y:S01]  /*6520*/  IMAD R26, R25, 0x4, R24 ;  /* 0x00000004191a7824 */ /* 0x000fe200078e0218 */
[----:B------:R-:W-:-:S02]  /*6530*/  LEA R84, P5, R6, R27, 0x1 ;  /* 0x0000001b06547211 */ /* 0x000fc400078a08ff */
[----:B------:R-:W-:Y:S02]  /*6540*/  LEA.HI.X.SX32 R75, R96, R29, 0x1, P2 ;  /* 0x0000001d604b7211 */ /* 0x000fe400010f0eff */
[----:B------:R-:W-:Y:S02]  /*6550*/  LEA R76, P2, R30, R27, 0x1 ;  /* 0x0000001b1e4c7211 */ /* 0x000fe400078408ff */
[-C--:B------:R-:W-:Y:S01]  /*6560*/  LEA.HI.X.SX32 R85, R6, R29.reuse, 0x1, P5 ;  /* 0x0000001d06557211 */ /* 0x080fe200028f0eff */
[C---:B------:R-:W-:Y:S01]  /*6570*/  IMAD R6, R25.reuse, 0x4, R26 ;  /* 0x0000000419067824 */ /* 0x040fe200078e021a */
[----:B------:R-:W-:Y:S02]  /*6580*/  LEA.HI.X.SX32 R77, R30, R29, 0x1, P2 ;  /* 0x0000001d1e4d7211 */ /* 0x000fe400010f0eff */
[-C--:B------:R-:W-:Y:S01]  /*6590*/  LEA R86, P2, R100, R27.reuse, 0x1 ;  /* 0x0000001b64567211 */ /* 0x080fe200078408ff */
[----:B------:R-:W-:Y:S01]  /*65a0*/  IMAD R30, R25, 0x4, R6 ;  /* 0x00000004191e7824 */ /* 0x000fe200078e0206 */
[----:B------:R-:W-:-:S02]  /*65b0*/  LEA R82, P4, R102, R27, 0x1 ;  /* 0x0000001b66527211 */ /* 0x000fc400078808ff */
[-C--:B------:R-:W-:Y:S01]  /*65c0*/  LEA.HI.X.SX32 R87, R100, R29.reuse, 0x1, P2 ;  /* 0x0000001d64577211 */ /* 0x080fe200010f0eff */
[C---:B------:R-:W-:Y:S01]  /*65d0*/  IMAD R126, R25.reuse, 0x4, R30 ;  /* 0x00000004197e7824 */ /* 0x040fe200078e021e */
[----:B------:R-:W-:Y:S02]  /*65e0*/  LEA.HI.X.SX32 R83, R102, R29, 0x1, P4 ;  /* 0x0000001d66537211 */ /* 0x000fe400020f0eff */
[-C--:B------:R-:W-:Y:S01]  /*65f0*/  LEA R90, P2, R104, R27.reuse, 0x1 ;  /* 0x0000001b685a7211 */ /* 0x080fe200078408ff */
[C---:B------:R-:W-:Y:S01]  /*6600*/  IMAD R128, R25.reuse, 0x4, R126 ;  /* 0x0000000419807824 */ /* 0x040fe200078e027e */
[-C--:B------:R-:W-:Y:S02]  /*6610*/  LEA R92, P4, R106, R27.reuse, 0x1 ;  /* 0x0000001b6a5c7211 */ /* 0x080fe400078808ff */
[----:B------:R-:W-:Y:S01]  /*6620*/  LEA R94, P5, R108, R27, 0x1 ;  /* 0x0000001b6c5e7211 */ /* 0x000fe200078a08ff */
[----:B------:R-:W-:Y:S01]  /*6630*/  IMAD R132, R25, 0x4, R128 ;  /* 0x0000000419847824 */ /* 0x000fe200078e0280 */
[----:B------:R-:W-:-:S02]  /*6640*/  LEA.HI.X.SX32 R91, R104, R29, 0x1, P2 ;  /* 0x0000001d685b7211 */ /* 0x000fc400010f0eff */
        /* <DEDUP_REMOVED lines=9> */
[----:B------:R-:W-:Y:S02]  /*66e0*/  LEA R96, P4, R118, R27, 0x1 ;  /* 0x0000001b76607211 */ /* 0x000fe400078808ff */
[----:B------:R-:W-:Y:S02]  /*66f0*/  LEA.HI.X.SX32 R103, R114, R29, 0x1, P5 ;  /* 0x0000001d72677211 */ /* 0x000fe400028f0eff */
[----:B------:R-:W-:Y:S02]  /*6700*/  LEA R100, P5, R120, R27, 0x1 ;  /* 0x0000001b78647211 */ /* 0x000fe400078a08ff */
[-C--:B------:R-:W-:Y:S02]  /*6710*/  LEA.HI.X.SX32 R107, R110, R29.reuse, 0x1, P2 ;  /* 0x0000001d6e6b7211 */ /* 0x080fe400010f0eff */
[----:B------:R-:W-:Y:S02]  /*6720*/  LEA.HI.X.SX32 R97, R118, R29, 0x1, P4 ;  /* 0x0000001d76617211 */ /* 0x000fe400020f0eff */
[----:B------:R-:W-:-:S02]  /*6730*/  LEA R110, P4, R28, R27, 0x1 ;  /* 0x0000001b1c6e7211 */ /* 0x000fc400078808ff */
[----:B------:R-:W-:Y:S02]  /*6740*/  LEA R98, P2, R116, R27, 0x1 ;  /* 0x0000001b74627211 */ /* 0x000fe400078408ff */
[----:B------:R-:W-:Y:S02]  /*6750*/  LEA.HI.X.SX32 R101, R120, R29, 0x1, P5 ;  /* 0x0000001d78657211 */ /* 0x000fe400028f0eff */
[----:B------:R-:W-:Y:S02]  /*6760*/  LEA R112, P5, R124, R27, 0x1 ;  /* 0x0000001b7c707211 */ /* 0x000fe400078a08ff */
[-C--:B------:R-:W-:Y:S01]  /*6770*/  LEA.HI.X.SX32 R111, R28, R29.reuse, 0x1, P4 ;  /* 0x0000001d1c6f7211 */ /* 0x080fe200020f0eff */
[C---:B------:R-:W-:Y:S01]  /*6780*/  IMAD R28, R25.reuse, 0x4, R138 ;  /* 0x00000004191c7824 */ /* 0x040fe200078e028a */
[----:B------:R-:W-:Y:S02]  /*6790*/  LEA.HI.X.SX32 R99, R116, R29, 0x1, P2 ;  /* 0x0000001d74637211 */ /* 0x000fe400010f0eff */
[----:B------:R-:W-:Y:S01]  /*67a0*/  LEA R108, P2, R122, R27, 0x1 ;  /* 0x0000001b7a6c7211 */ /* 0x000fe200078408ff */
[----:B------:R-:W-:Y:S01]  /*67b0*/  IMAD R140, R25, 0x4, R28 ;  /* 0x00000004198c7824 */ /* 0x000fe200078e021c */
[----:B------:R-:W-:-:S02]  /*67c0*/  LEA.HI.X.SX32 R113, R124, R29, 0x1, P5 ;  /* 0x0000001d7c717211 */ /* 0x000fc400028f0eff */
[----:B------:R-:W-:Y:S02]  /*67d0*/  LEA R114, P5, R6, R27, 0x1 ;  /* 0x0000001b06727211 */ /* 0x000fe400078a08ff */
[----:B------:R-:W-:Y:S02]  /*67e0*/  LEA.HI.X.SX32 R109, R122, R29, 0x1, P2 ;  /* 0x0000001d7a6d7211 */ /* 0x000fe400010f0eff */
[----:B------:R-:W-:Y:S02]  /*67f0*/  LEA R118, P2, R24, R27, 0x1 ;  /* 0x0000001b18767211 */ /* 0x000fe400078408ff */
[----:B------:R-:W-:Y:S01]  /*6800*/  LEA.HI.X.SX32 R115, R6, R29, 0x1, P5 ;  /* 0x0000001d06737211 */ /* 0x000fe200028f0eff */
[C---:B------:R-:W-:Y:S01]  /*6810*/  IMAD R6, R25.reuse, 0x4, R140 ;  /* 0x0000000419067824 */ /* 0x040fe200078e028c */
[----:B------:R-:W-:Y:S02]  /*6820*/  LEA R116, P4, R26, R27, 0x1 ;  /* 0x0000001b1a747211 */ /* 0x000fe400078808ff */
[-C--:B------:R-:W-:Y:S01]  /*6830*/  LEA.HI.X.SX32 R119, R24, R29.reuse, 0x1, P2 ;  /* 0x0000001d18777211 */ /* 0x080fe200010f0eff */
[----:B------:R-:W-:Y:S01]  /*6840*/  IMAD R24, R25, 0x4, R6 ;  /* 0x0000000419187824 */ /* 0x000fe200078e0206 */
[----:B------:R-:W-:-:S02]  /*6850*/  LEA.HI.X.SX32 R117, R26, R29, 0x1, P4 ;  /* 0x0000001d1a757211 */ /* 0x000fc400020f0eff */
[-C--:B------:R-:W-:Y:S01]  /*6860*/  LEA R124, P2, R30, R27.reuse, 0x1 ;  /* 0x0000001b1e7c7211 */ /* 0x080fe200078408ff */
        /* <DEDUP_REMOVED lines=8> */
[----:B------:R-:W-:Y:S01]  /*68f0*/  LEA R130, P4, R134, R27, 0x1 ;  /* 0x0000001b86827211 */ /* 0x000fe200078808ff */
[----:B------:R-:W-:Y:S01]  /*6900*/  IMAD R152, R25, 0x4, R150 ;  /* 0x0000000419987824 */ /* 0x000fe200078e0296 */
[----:B------:R-:W-:Y:S02]  /*6910*/  LEA.HI.X.SX32 R121, R128, R29, 0x1, P5 ;  /* 0x0000001d80797211 */ /* 0x000fe400028f0eff */
[----:B------:R-:W-:Y:S02]  /*6920*/  LEA R128, P5, R136, R27, 0x1 ;  /* 0x0000001b88807211 */ /* 0x000fe400078a08ff */
[-C--:B------:R-:W-:Y:S02]  /*6930*/  LEA.HI.X.SX32 R127, R132, R29.reuse, 0x1, P2 ;  /* 0x0000001d847f7211 */ /* 0x080fe400010f0eff */
[----:B------:R-:W-:Y:S02]  /*6940*/  LEA.HI.X.SX32 R131, R134, R29, 0x1, P4 ;  /* 0x0000001d86837211 */ /* 0x000fe400020f0eff */
[----:B------:R-:W-:-:S02]  /*6950*/  LEA R132, P4, R28, R27, 0x1 ;  /* 0x0000001b1c847211 */ /* 0x000fc400078808ff */
[----:B------:R-:W-:Y:S02]  /*6960*/  LEA.HI.X.SX32 R129, R136, R29, 0x1, P5 ;  /* 0x0000001d88817211 */ /* 0x000fe400028f0eff */
[----:B------:R-:W-:Y:S02]  /*6970*/  LEA R136, P2, R138, R27, 0x1 ;  /* 0x0000001b8a887211 */ /* 0x000fe400078408ff */
[----:B------:R-:W-:Y:S01]  /*6980*/  LEA.HI.X.SX32 R133, R28, R29, 0x1, P4 ;  /* 0x0000001d1c857211 */ /* 0x000fe200020f0eff */
[C---:B------:R-:W-:Y:S01]  /*6990*/  IMAD R28, R25.reuse, 0x4, R152 ;  /* 0x00000004191c7824 */ /* 0x040fe200078e0298 */
[----:B------:R-:W-:Y:S02]  /*69a0*/  LEA R134, P5, R140, R27, 0x1 ;  /* 0x0000001b8c867211 */ /* 0x000fe400078a08ff */
[----:B------:R-:W-:Y:S01]  /*69b0*/  LEA.HI.X.SX32 R137, R138, R29, 0x1, P2 ;  /* 0x0000001d8a897211 */ /* 0x000fe200010f0eff */
[----:B------:R-:W-:Y:S01]  /*69c0*/  IMAD R156, R25, 0x4, R28 ;  /* 0x00000004199c7824 */ /* 0x000fe200078e021c */
[----:B------:R-:W-:-:S02]  /*69d0*/  LEA R142, P2, R6, R27, 0x1 ;  /* 0x0000001b068e7211 */ /* 0x000fc400078408ff */
        /* <DEDUP_REMOVED lines=14> */
[-C--:B------:R-:W-:Y:S01]  /*6ac0*/  LEA.HI.X.SX32 R147, R150, R29.reuse, 0x1, P4 ;  /* 0x0000001d96937211 */ /* 0x080fe200020f0eff */
[----:B------:R-:W-:Y:S01]  /*6ad0*/  IMAD R25, R25, 0x4, R30 ;  /* 0x0000000419197824 */ /* 0x000fe200078e021e */
[----:B------:R-:W-:-:S02]  /*6ae0*/  LEA.HI.X.SX32 R145, R152, R29, 0x1, P5 ;  /* 0x0000001d98917211 */ /* 0x000fc400028f0eff */
[-C--:B------:R-:W-:Y:S02]  /*6af0*/  LEA R150, P2, R28, R27.reuse, 0x1 ;  /* 0x0000001b1c967211 */ /* 0x080fe400078408ff */
[-C--:B------:R-:W-:Y:S02]  /*6b00*/  LEA R154, P4, R156, R27.reuse, 0x1 ;  /* 0x0000001b9c9a7211 */ /* 0x080fe400078808ff */
[----:B------:R-:W-:Y:S02]  /*6b10*/  LEA R152, P5, R6, R27, 0x1 ;  /* 0x0000001b06987211 */ /* 0x000fe400078a08ff */
[-C--:B------:R-:W-:Y:S02]  /*6b20*/  LEA.HI.X.SX32 R151, R28, R29.reuse, 0x1, P2 ;  /* 0x0000001d1c977211 */ /* 0x080fe400010f0eff */
[-C--:B------:R-:W-:Y:S02]  /*6b30*/  LEA.HI.X.SX32 R155, R156, R29.reuse, 0x1, P4 ;  /* 0x0000001d9c9b7211 */ /* 0x080fe400020f0eff */
[----:B------:R-:W-:-:S02]  /*6b40*/  LEA.HI.X.SX32 R153, R6, R29, 0x1, P5 ;  /* 0x0000001d06997211 */ /* 0x000fc400028f0eff */
[-C--:B------:R-:W-:Y:S02]  /*6b50*/  LEA R162, P2, R24, R27.reuse, 0x1 ;  /* 0x0000001b18a27211 */ /* 0x080fe400078408ff */
[-C--:B------:R-:W-:Y:S02]  /*6b60*/  LEA R158, P4, R26, R27.reuse, 0x1 ;  /* 0x0000001b1a9e7211 */ /* 0x080fe400078808ff */
[-C--:B------:R-:W-:Y:S02]  /*6b70*/  LEA R160, P6, R25, R27.reuse, 0x1 ;  /* 0x0000001b19a07211 */ /* 0x080fe400078c08ff */
[----:B------:R-:W-:Y:S02]  /*6b80*/  LEA R156, P5, R30, R27, 0x1 ;  /* 0x0000001b1e9c7211 */ /* 0x000fe400078a08ff */
[-C--:B------:R-:W-:Y:S02]  /*6b90*/  LEA.HI.X.SX32 R163, R24, R29.reuse, 0x1, P2 ;  /* 0x0000001d18a37211 */ /* 0x080fe400010f0eff */
[----:B------:R-:W-:-:S02]  /*6ba0*/  LEA.HI.X.SX32 R159, R26, R29, 0x1, P4 ;  /* 0x0000001d1a9f7211 */ /* 0x000fc400020f0eff */
[-C--:B------:R-:W-:Y:S02]  /*6bb0*/  LEA.HI.X.SX32 R161, R25, R29.reuse, 0x1, P6 ;  /* 0x0000001d19a17211 */ /* 0x080fe400030f0eff */
[----:B------:R-:W-:Y:S01]  /*6bc0*/  LEA.HI.X.SX32 R157, R30, R29, 0x1, P5 ;  /* 0x0000001d1e9d7211 */ /* 0x000fe200028f0eff */
[----:B------:R-:W3:Y:S01]  /*6bd0*/  LDS.128 R24, [R88] ;  /* 0x0000000058187984 */ /* 0x000ee20000000c00 */
[----:B------:R-:W-:Y:S02]  /*6be0*/  PRMT R6, R20, 0x7632, R6 ;  /* 0x0000763214067816 */ /* 0x000fe40000000006 */
[----:B-1----:R-:W-:Y:S01]  /*6bf0*/  PRMT R45, R16, 0x7632, R45 ;  /* 0x00007632102d7816 */ /* 0x002fe2000000002d */
[----:B------:R-:W1:Y:S01]  /*6c00*/  LDS.128 R28, [R89] ;  /* 0x00000000591c7984 */ /* 0x000e620000000c00 */
[----:B--2---:R-:W-:Y:S02]  /*6c10*/  PRMT R33, R21, 0x7632, R33 ;  /* 0x0000763215217816 */ /* 0x004fe40000000021 */
[----:B------:R-:W-:Y:S01]  /*6c20*/  PRMT R20, R22, 0x7632, R20 ;  /* 0x0000763216147816 */ /* 0x000fe20000000014 */
[----:B------:R2:W-:Y:S01]  /*6c30*/  STG.E.U16 desc[UR60][R34.64], R6 ;  /* 0x0000000622007986 */ /* 0x0005e2000c10153c */
[----:B------:R-:W-:-:S03]  /*6c40*/  PRMT R16, R18, 0x7632, R16 ;  /* 0x0000763212107816 */ /* 0x000fc60000000010 */
[----:B------:R-:W-:Y:S04]  /*6c50*/  STG.E.U16 desc[UR60][R40.64], R45 ;  /* 0x0000002d28007986 */ /* 0x000fe8000c10153c */
[----:B------:R-:W-:Y:S01]  /*6c60*/  STG.E.U16 desc[UR60][R42.64], R21 ;  /* 0x000000152a007986 */ /* 0x000fe2000c10153c */
[----:B--2---:R-:W-:-:S03]  /*6c70*/  PRMT R35, R17, 0x7632, R35 ;  /* 0x0000763211237816 */ /* 0x004fc60000000023 */
[----:B------:R-:W-:Y:S01]  /*6c80*/  STG.E.U16 desc[UR60][R38.64], R17 ;  /* 0x0000001126007986 */ /* 0x000fe2000c10153c */
[----:B------:R-:W-:Y:S02]  /*6c90*/  PRMT R6, R23, 0x7632, R6 ;  /* 0x0000763217067816 */ /* 0x000fe40000000006 */
[----:B------:R-:W-:Y:S01]  /*6ca0*/  PRMT R34, R19, 0x7632, R34 ;  /* 0x0000763213227816 */ /* 0x000fe20000000022 */
[----:B------:R4:W-:Y:S04]  /*6cb0*/  STG.E.U16 desc[UR60][R50.64], R33 ;  /* 0x0000002132007986 */ /* 0x0009e8000c10153c */
[----:B------:R-:W-:Y:S04]  /*6cc0*/  STG.E.U16 desc[UR60][R46.64], R35 ;  /* 0x000000232e007986 */ /* 0x000fe8000c10153c */
[----:B------:R-:W-:Y:S04]  /*6cd0*/  STG.E.U16 desc[UR60][R48.64], R22 ;  /* 0x0000001630007986 */ /* 0x000fe8000c10153c */
[----:B------:R2:W-:Y:S01]  /*6ce0*/  STG.E.U16 desc[UR60][R52.64], R18 ;  /* 0x0000001234007986 */ /* 0x0005e2000c10153c */
[----:B----4-:R-:W-:-:S02]  /*6cf0*/  PRMT R50, R8, 0x7632, R50 ;  /* 0x0000763208327816 */ /* 0x010fc40000000032 */
[----:B---3--:R-:W-:Y:S01]  /*6d00*/  PRMT R17, R24, 0x7632, R17 ;  /* 0x0000763218117816 */ /* 0x008fe20000000011 */
[----:B------:R-:W-:Y:S01]  /*6d10*/  STG.E.U16 desc[UR60][R54.64], R20 ;  /* 0x0000001436007986 */ /* 0x000fe2000c10153c */
[----:B------:R-:W-:Y:S02]  /*6d20*/  PRMT R40, R25, 0x7632, R40 ;  /* 0x0000763219287816 */ /* 0x000fe40000000028 */
[----:B-1----:R-:W-:Y:S01]  /*6d30*/  PRMT R39, R29, 0x7632, R39 ;  /* 0x000076321d277816 */ /* 0x002fe20000000027 */
[----:B------:R1:W-:Y:S01]  /*6d40*/  STG.E.U16 desc[UR60][R56.64], R16 ;  /* 0x0000001038007986 */ /* 0x0003e2000c10153c */
[----:B------:R-:W-:Y:S02]  /*6d50*/  PRMT R42, R26, 0x7632, R42 ;  /* 0x000076321a2a7816 */ /* 0x000fe4000000002a */
[----:B------:R-:W-:Y:S01]  /*6d60*/  PRMT R45, R30, 0x7632, R45 ;  /* 0x000076321e2d7816 */ /* 0x000fe2000000002d */
[----:B------:R3:W-:Y:S01]  /*6d70*/  STG.E.U16 desc[UR60][R60.64], R23 ;  /* 0x000000173c007986 */ /* 0x0007e2000c10153c */
[----:B--2---:R-:W-:-:S02]  /*6d80*/  PRMT R18, R28, 0x7632, R18 ;  /* 0x000076321c127816 */ /* 0x004fc40000000012 */
[----:B------:R-:W-:Y:S01]  /*6d90*/  PRMT R53, R27, 0x7632, R53 ;  /* 0x000076321b357816 */ /* 0x000fe20000000035 */
[----:B------:R2:W-:Y:S01]  /*6da0*/  STG.E.U16 desc[UR60][R58.64], R19 ;  /* 0x000000133a007986 */ /* 0x0005e2000c10153c */
[----:B------:R-:W-:Y:S02]  /*6db0*/  PRMT R52, R31, 0x7632, R52 ;  /* 0x000076321f347816 */ /* 0x000fe40000000034 */
[----:B------:R-:W-:Y:S01]  /*6dc0*/  PRMT R48, R12, 0x7632, R48 ;  /* 0x000076320c307816 */ /* 0x000fe20000000030 */
[----:B------:R4:W-:Y:S01]  /*6dd0*/  STG.E.U16 desc[UR60][R62.64], R6 ;  /* 0x000000063e007986 */ /* 0x0009e2000c10153c */
[----:B-1----:R-:W-:-:S03]  /*6de0*/  PRMT R56, R13, 0x7632, R56 ;  /* 0x000076320d387816 */ /* 0x002fc60000000038 */
[----:B------:R-:W-:Y:S01]  /*6df0*/  STG.E.U16 desc[UR60][R68.64], R34 ;  /* 0x0000002244007986 */ /* 0x000fe2000c10153c */
[----:B---3--:R-:W-:-:S03]  /*6e00*/  PRMT R61, R10, 0x7632, R61 ;  /* 0x000076320a3d7816 */ /* 0x008fc6000000003d */
[----:B------:R-:W-:Y:S01]  /*6e10*/  STG.E.U16 desc[UR60][R66.64], R24 ;  /* 0x0000001842007986 */ /* 0x000fe2000c10153c */
[----:B--2---:R-:W-:-:S03]  /*6e20*/  PRMT R59, R9, 0x7632, R59 ;  /* 0x00007632093b7816 */ /* 0x004fc6000000003b */
[----:B------:R1:W-:Y:S01]  /*6e30*/  STG.E.U16 desc[UR60][R64.64], R28 ;  /* 0x0000001c40007986 */ /* 0x0003e2000c10153c */
[----:B----4-:R-:W-:-:S03]  /*6e40*/  PRMT R62, R14, 0x7632, R62 ;  /* 0x000076320e3e7816 */ /* 0x010fc6000000003e */
[----:B------:R-:W-:Y:S04]  /*6e50*/  STG.E.U16 desc[UR60][R74.64], R17 ;  /* 0x000000114a007986 */ /* 0x000fe8000c10153c */
[----:B------:R-:W-:Y:S04]  /*6e60*/  STG.E.U16 desc[UR60][R72.64], R18 ;  /* 0x0000001248007986 */ /* 0x000fe8000c10153c */
[----:B------:R-:W2:Y:S01]  /*6e70*/  LDS.128 R16, [R88+0x800] ;  /* 0x0008000058107984 */ /* 0x000ea20000000c00 */
[----:B-1----:R-:W-:Y:S02]  /*6e80*/  PRMT R65, R15, 0x7632, R65 ;  /* 0x000076320f417816 */ /* 0x002fe40000000041 */
[----:B------:R-:W-:Y:S01]  /*6e90*/  PRMT R64, R11, 0x7632, R64 ;  /* 0x000076320b407816 */ /* 0x000fe20000000040 */
[----:B------:R-:W1:Y:S04]  /*6ea0*/  LDS.128 R20, [R89+0x800] ;  /* 0x0008000059147984 */ /* 0x000e680000000c00 */
[----:B------:R1:W-:Y:S04]  /*6eb0*/  STG.E.U16 desc[UR60][R70.64], R25 ;  /* 0x0000001946007986 */ /* 0x0003e8000c10153c */
[----:B------:R3:W-:Y:S04]  /*6ec0*/  STG.E.U16 desc[UR60][R76.64], R29 ;  /* 0x0000001d4c007986 */ /* 0x0007e8000c10153c */
[----:B------:R-:W-:Y:S04]  /*6ed0*/  STG.E.U16 desc[UR60][R80.64], R40 ;  /* 0x0000002850007986 */ /* 0x000fe8000c10153c */
[----:B------:R4:W-:Y:S04]  /*6ee0*/  STG.E.U16 desc[UR60][R78.64], R39 ;  /* 0x000000274e007986 */ /* 0x0009e8000c10153c */
[----:B------:R0:W-:Y:S04]  /*6ef0*/  STG.E.U16 desc[UR60][R86.64], R26 ;  /* 0x0000001a56007986 */ /* 0x0001e8000c10153c */
[----:B------:R0:W-:Y:S04]  /*6f00*/  STG.E.U16 desc[UR60][R82.64], R30 ;  /* 0x0000001e52007986 */ /* 0x0001e8000c10153c */
[----:B------:R0:W-:Y:S04]  /*6f10*/  STG.E.U16 desc[UR60][R84.64], R42 ;  /* 0x0000002a54007986 */ /* 0x0001e8000c10153c */
[----:B------:R0:W-:Y:S04]  /*6f20*/  STG.E.U16 desc[UR60][R90.64], R45 ;  /* 0x0000002d5a007986 */ /* 0x0001e8000c10153c */
[----:B------:R0:W-:Y:S01]  /*6f30*/  STG.E.U16 desc[UR60][R92.64], R27 ;  /* 0x0000001b5c007986 */ /* 0x0001e2000c10153c */
[----:B--2---:R-:W-:-:S02]  /*6f40*/  PRMT R67, R16, 0x7632, R67 ;  /* 0x0000763210437816 */ /* 0x004fc40000000043 */
[----:B------:R-:W-:Y:S01]  /*6f50*/  PRMT R74, R17, 0x7632, R74 ;  /* 0x00007632114a7816 */ /* 0x000fe2000000004a */
[----:B------:R2:W-:Y:S01]  /*6f60*/  STG.E.U16 desc[UR60][R94.64], R31 ;  /* 0x0000001f5e007986 */ /* 0x0005e2000c10153c */
[----:B-1----:R-:W-:Y:S02]  /*6f70*/  PRMT R71, R20, 0x7632, R71 ;  /* 0x0000763214477816 */ /* 0x002fe40000000047 */
[----:B------:R-:W-:Y:S01]  /*6f80*/  PRMT R73, R21, 0x7632, R73 ;  /* 0x0000763215497816 */ /* 0x000fe20000000049 */
[----:B------:R2:W-:Y:S01]  /*6f90*/  STG.E.U16 desc[UR60][R106.64], R53 ;  /* 0x000000356a007986 */ /* 0x0005e2000c10153c */
[----:B---3--:R-:W-:Y:S02]  /*6fa0*/  PRMT R77, R18, 0x7632, R77 ;  /* 0x00007632124d7816 */ /* 0x008fe4000000004d */
[----:B------:R-:W-:Y:S01]  /*6fb0*/  PRMT R76, R22, 0x7632, R76 ;  /* 0x00007632164c7816 */ /* 0x000fe2000000004c */
[----:B------:R2:W-:Y:S01]  /*6fc0*/  STG.E.U16 desc[UR60][R104.64], R52 ;  /* 0x0000003468007986 */ /* 0x0005e2000c10153c */
[----:B----4-:R-:W-:-:S02]  /*6fd0*/  PRMT R78, R19, 0x7632, R78 ;  /* 0x00007632134e7816 */ /* 0x010fc4000000004e */
[----:B------:R-:W-:Y:S01]  /*6fe0*/  PRMT R80, R23, 0x7632, R80 ;  /* 0x0000763217507816 */ /* 0x000fe20000000050 */
[----:B------:R2:W-:Y:S04]  /*6ff0*/  STG.E.U16 desc[UR60][R102.64], R12 ;  /* 0x0000000c66007986 */ /* 0x0005e8000c10153c */
        /* <DEDUP_REMOVED lines=30> */
[----:B------:R2:W-:Y:S01]  /*71e0*/  STG.E.U16 desc[UR60][R160.64], R80 ;  /* 0x00000050a0007986 */ /* 0x0005e2000c10153c */
[----:B------:R-:W-:Y:S06]  /*71f0*/  BAR.SYNC.DEFER_BLOCKING 0x0 ;  /* 0x0000000000007b1d */ /* 0x000fec0000010000 */
[----:B------:R2:W-:Y:S02]  /*7200*/  STS.64 [R7], R36 ;  /* 0x0000002407007388 */ /* 0x0005e40000000a00 */
[----:B------:R-:W-:Y:S06]  /*7210*/  BAR.SYNC.DEFER_BLOCKING 0x0 ;  /* 0x0000000000007b1d */ /* 0x000fec0000010000 */
[----:B0-----:R-:W-:Y:S05]  /*7220*/  @P3 EXIT ;  /* 0x000000000000394d */ /* 0x001fea0003800000 */
[----:B--2---:R-:W0:Y:S01]  /*7230*/  LDS R7, [R2] ;  /* 0x0000000002077984 */ /* 0x004e220000000800 */
[----:B------:R-:W1:Y:S01]  /*7240*/  LDC.64 R8, c[0x0][0x230] ;  /* 0x00008c00ff087b82 */ /* 0x000e620000000a00 */
[----:B------:R-:W-:Y:S02]  /*7250*/  IMAD R3, R3, R4, RZ ;  /* 0x0000000403037224 */ /* 0x000fe400078e02ff */
[----:B------:R-:W-:Y:S02]  /*7260*/  IMAD.SHL.U32 R4, R0, 0x4, RZ ;  /* 0x0000000400047824 */ /* 0x000fe400078e00ff */
[C---:B------:R-:W-:Y:S02]  /*7270*/  IMAD.SHL.U32 R5, R3.reuse, 0x4, RZ ;  /* 0x0000000403057824 */ /* 0x040fe400078e00ff */
[----:B------:R-:W-:-:S04]  /*7280*/  IMAD.HI R6, R3, 0x4, RZ ;  /* 0x0000000403067827 */ /* 0x000fc800078e02ff */
[----:B------:R-:W-:Y:S01]  /*7290*/  IMAD.HI R0, R0, 0x4, RZ ;  /* 0x0000000400007827 */ /* 0x000fe200078e02ff */
[----:B-1----:R-:W-:-:S04]  /*72a0*/  IADD3 R4, P0, P1, R4, R8, R5 ;  /* 0x0000000804047210 */ /* 0x002fc8000791e005 */
[----:B------:R-:W-:-:S05]  /*72b0*/  IADD3.X R5, R0, R9, R6, P0, P1 ;  /* 0x0000000900057210 */ /* 0x000fca00007e2406 */
[----:B0-----:R-:W-:Y:S01]  /*72c0*/  STG.E desc[UR60][R4.64], R7 ;  /* 0x0000000704007986 */ /* 0x001fe2000c10193c */
[----:B------:R-:W-:Y:S05]  /*72d0*/  EXIT ;  /* 0x000000000000794d */ /* 0x000fea0003800000 */
.L_x_2:
[----:B------:R-:W-:-:S00]  /*72e0*/  BRA `(.L_x_2) ;  /* 0xfffffffc00fc7947 */ /* 0x000fc0000383ffff */
[----:B------:R-:W-:-:S00]  /*72f0*/  NOP ;  /* 0x0000000000007918 */ /* 0x000fc00000000000 */
        /* <DEDUP_REMOVED lines=8> */
.L_x_3:


//--------------------- .nv.global.init           --------------------------
	.section	.nv.global.init,"aw",@progbits
.nv.global.init:
	.type		_$_str,@object
	.size		_$_str,(.L_0 - _$_str)
_$_str:
        /*0000*/ 	.byte	0x5f, 0x5f, 0x43, 0x55, 0x44, 0x41, 0x5f, 0x46, 0x54, 0x5a, 0x00
.L_0:


//--------------------- .nv.shared.attn_fwd       --------------------------
	.section	.nv.shared.attn_fwd,"aw",@nobits
	.sectionflags	@""
	.align	16
	.zero		1024


//--------------------- .nv.shared.reserved.0     --------------------------
	.section	.nv.shared.reserved.0,"aw",@nobits
	.weak		__nv_reservedSMEM_offset_0_alias
	.size		__nv_reservedSMEM_offset_0_alias, 0, 0
	.other		__nv_reservedSMEM_offset_0_alias,@"STO_CUDA_RESERVED_SHARED STV_DEFAULT"
__nv_reservedSMEM_offset_0_alias:
	.zero		0


//--------------------- .nv.constant0.attn_fwd    --------------------------
	.section	.nv.constant0.attn_fwd,"a",@progbits
	.sectionflags	@""
	.align	4
.nv.constant0.attn_fwd:
	.zero		664


//--------------------- SYMBOLS --------------------------

	.type		.nv.reservedSmem.offset0,@object
	.size		.nv.reservedSmem.offset0,0x4
